//
// Generated by NVIDIA NVVM Compiler
//
// Compiler Build ID: CL-36424714
// Cuda compilation tools, release 13.0, V13.0.88
// Based on NVVM 20.0.0
//

.version 9.0
.target sm_100
.address_size 64

	// .globl	_Z9matrixMulPfS_S_iii
// _ZZ15MatrixMulKernelPfS_S_iE3Mds has been demoted
// _ZZ15MatrixMulKernelPfS_S_iE3Nds has been demoted

.visible .entry _Z9matrixMulPfS_S_iii(
	.param .u64 .ptr .align 1 _Z9matrixMulPfS_S_iii_param_0,
	.param .u64 .ptr .align 1 _Z9matrixMulPfS_S_iii_param_1,
	.param .u64 .ptr .align 1 _Z9matrixMulPfS_S_iii_param_2,
	.param .u32 _Z9matrixMulPfS_S_iii_param_3,
	.param .u32 _Z9matrixMulPfS_S_iii_param_4,
	.param .u32 _Z9matrixMulPfS_S_iii_param_5
)
{
	.reg .pred 	%p<23>;
	.reg .b32 	%r<100>;
	.reg .b32 	%f<67>;
	.reg .b64 	%rd<48>;

	ld.param.u64 	%rd5, [_Z9matrixMulPfS_S_iii_param_0];
	ld.param.u64 	%rd6, [_Z9matrixMulPfS_S_iii_param_1];
	ld.param.u64 	%rd7, [_Z9matrixMulPfS_S_iii_param_2];
	ld.param.u32 	%r47, [_Z9matrixMulPfS_S_iii_param_3];
	ld.param.u32 	%r45, [_Z9matrixMulPfS_S_iii_param_4];
	ld.param.u32 	%r46, [_Z9matrixMulPfS_S_iii_param_5];
	cvta.to.global.u64 	%rd1, %rd7;
	cvta.to.global.u64 	%rd2, %rd6;
	cvta.to.global.u64 	%rd3, %rd5;
	mov.u32 	%r48, %ctaid.x;
	mov.u32 	%r49, %ctaid.y;
	mov.u32 	%r50, %tid.x;
	mov.u32 	%r51, %tid.y;
	mov.u32 	%r52, %nctaid.x;
	div.u32 	%r53, %r47, %r52;
	mov.u32 	%r54, %nctaid.y;
	div.u32 	%r55, %r46, %r54;
	mov.u32 	%r56, %ntid.x;
	div.u32 	%r57, %r53, %r56;
	mov.u32 	%r58, %ntid.y;
	div.u32 	%r1, %r55, %r58;
	mul.lo.s32 	%r59, %r53, %r48;
	mul.lo.s32 	%r2, %r55, %r49;
	mad.lo.s32 	%r86, %r57, %r50, %r59;
	add.s32 	%r4, %r86, %r57;
	mul.lo.s32 	%r5, %r1, %r51;
	add.s32 	%r6, %r5, %r2;
	add.s32 	%r7, %r6, %r1;
	setp.lt.s32 	%p1, %r57, 1;
	@%p1 bra 	$L__BB0_32;
	setp.lt.s32 	%p2, %r45, 1;
	@%p2 bra 	$L__BB0_18;
	and.b32  	%r8, %r45, 7;
	and.b32  	%r9, %r45, 2147483640;
	shl.b32 	%r10, %r46, 3;
	add.s64 	%rd4, %rd2, 16;
	mul.wide.s32 	%rd40, %r46, 4;
$L__BB0_3:
	setp.gt.s32 	%p12, %r1, 0;
	@%p12 bra 	$L__BB0_5;
$L__BB0_4:
	add.s32 	%r86, %r86, 1;
	setp.lt.s32 	%p22, %r86, %r4;
	@%p22 bra 	$L__BB0_3;
	bra.uni 	$L__BB0_32;
$L__BB0_5:
	mul.lo.s32 	%r13, %r86, %r45;
	mov.u32 	%r87, %r6;
$L__BB0_6:
	setp.lt.u32 	%p13, %r45, 8;
	mov.b32 	%r92, 0;
	mov.f32 	%f66, 0f00000000;
	@%p13 bra 	$L__BB0_9;
	and.b32  	%r74, %r45, 2147483640;
	neg.s32 	%r90, %r74;
	mov.f32 	%f66, 0f00000000;
	mov.u32 	%r88, %r13;
	mov.u32 	%r89, %r87;
$L__BB0_8:
	.pragma "nounroll";
	mul.wide.s32 	%rd16, %r88, 4;
	add.s64 	%rd17, %rd4, %rd16;
	ld.global.f32 	%f16, [%rd17+-16];
	mul.wide.s32 	%rd18, %r89, 4;
	add.s64 	%rd19, %rd1, %rd18;
	ld.global.f32 	%f17, [%rd19];
	fma.rn.f32 	%f18, %f16, %f17, %f66;
	ld.global.f32 	%f19, [%rd17+-12];
	mul.wide.s32 	%rd20, %r46, 4;
	add.s64 	%rd21, %rd19, %rd20;
	ld.global.f32 	%f20, [%rd21];
	fma.rn.f32 	%f21, %f19, %f20, %f18;
	ld.global.f32 	%f22, [%rd17+-8];
	add.s64 	%rd22, %rd21, %rd20;
	ld.global.f32 	%f23, [%rd22];
	fma.rn.f32 	%f24, %f22, %f23, %f21;
	ld.global.f32 	%f25, [%rd17+-4];
	add.s64 	%rd23, %rd22, %rd20;
	ld.global.f32 	%f26, [%rd23];
	fma.rn.f32 	%f27, %f25, %f26, %f24;
	ld.global.f32 	%f28, [%rd17];
	add.s64 	%rd24, %rd23, %rd20;
	ld.global.f32 	%f29, [%rd24];
	fma.rn.f32 	%f30, %f28, %f29, %f27;
	ld.global.f32 	%f31, [%rd17+4];
	add.s64 	%rd25, %rd24, %rd20;
	ld.global.f32 	%f32, [%rd25];
	fma.rn.f32 	%f33, %f31, %f32, %f30;
	ld.global.f32 	%f34, [%rd17+8];
	add.s64 	%rd26, %rd25, %rd20;
	ld.global.f32 	%f35, [%rd26];
	fma.rn.f32 	%f36, %f34, %f35, %f33;
	ld.global.f32 	%f37, [%rd17+12];
	add.s64 	%rd27, %rd26, %rd20;
	ld.global.f32 	%f38, [%rd27];
	fma.rn.f32 	%f66, %f37, %f38, %f36;
	add.s32 	%r90, %r90, 8;
	add.s32 	%r89, %r89, %r10;
	add.s32 	%r88, %r88, 8;
	setp.ne.s32 	%p14, %r90, 0;
	mov.u32 	%r92, %r9;
	@%p14 bra 	$L__BB0_8;
$L__BB0_9:
	setp.eq.s32 	%p15, %r8, 0;
	@%p15 bra 	$L__BB0_17;
	add.s32 	%r75, %r8, -1;
	setp.lt.u32 	%p16, %r75, 3;
	@%p16 bra 	$L__BB0_12;
	add.s32 	%r76, %r92, %r13;
	mul.wide.s32 	%rd28, %r76, 4;
	add.s64 	%rd29, %rd2, %rd28;
	ld.global.f32 	%f40, [%rd29];
	mad.lo.s32 	%r77, %r92, %r46, %r87;
	mul.wide.s32 	%rd30, %r77, 4;
	add.s64 	%rd31, %rd1, %rd30;
	ld.global.f32 	%f41, [%rd31];
	fma.rn.f32 	%f42, %f40, %f41, %f66;
	ld.global.f32 	%f43, [%rd29+4];
	add.s64 	%rd33, %rd31, %rd40;
	ld.global.f32 	%f44, [%rd33];
	fma.rn.f32 	%f45, %f43, %f44, %f42;
	ld.global.f32 	%f46, [%rd29+8];
	add.s64 	%rd34, %rd33, %rd40;
	ld.global.f32 	%f47, [%rd34];
	fma.rn.f32 	%f48, %f46, %f47, %f45;
	ld.global.f32 	%f49, [%rd29+12];
	add.s64 	%rd35, %rd34, %rd40;
	ld.global.f32 	%f50, [%rd35];
	fma.rn.f32 	%f66, %f49, %f50, %f48;
	add.s32 	%r92, %r92, 4;
$L__BB0_12:
	and.b32  	%r78, %r45, 3;
	setp.eq.s32 	%p17, %r78, 0;
	@%p17 bra 	$L__BB0_17;
	setp.eq.s32 	%p18, %r78, 1;
	@%p18 bra 	$L__BB0_15;
	add.s32 	%r79, %r92, %r13;
	mul.wide.s32 	%rd36, %r79, 4;
	add.s64 	%rd37, %rd2, %rd36;
	ld.global.f32 	%f52, [%rd37];
	mad.lo.s32 	%r80, %r92, %r46, %r87;
	mul.wide.s32 	%rd38, %r80, 4;
	add.s64 	%rd39, %rd1, %rd38;
	ld.global.f32 	%f53, [%rd39];
	fma.rn.f32 	%f54, %f52, %f53, %f66;
	ld.global.f32 	%f55, [%rd37+4];
	add.s64 	%rd41, %rd39, %rd40;
	ld.global.f32 	%f56, [%rd41];
	fma.rn.f32 	%f66, %f55, %f56, %f54;
	add.s32 	%r92, %r92, 2;
$L__BB0_15:
	and.b32  	%r81, %r45, 1;
	setp.eq.b32 	%p19, %r81, 1;
	not.pred 	%p20, %p19;
	@%p20 bra 	$L__BB0_17;
	add.s32 	%r82, %r92, %r13;
	mul.wide.s32 	%rd42, %r82, 4;
	add.s64 	%rd43, %rd2, %rd42;
	ld.global.f32 	%f57, [%rd43];
	mad.lo.s32 	%r83, %r92, %r46, %r87;
	mul.wide.s32 	%rd44, %r83, 4;
	add.s64 	%rd45, %rd1, %rd44;
	ld.global.f32 	%f58, [%rd45];
	fma.rn.f32 	%f66, %f57, %f58, %f66;
$L__BB0_17:
	mad.lo.s32 	%r84, %r86, %r46, %r87;
	mul.wide.s32 	%rd46, %r84, 4;
	add.s64 	%rd47, %rd3, %rd46;
	st.global.f32 	[%rd47], %f66;
	add.s32 	%r87, %r87, 1;
	add.s32 	%r85, %r6, %r1;
	setp.lt.s32 	%p21, %r87, %r85;
	@%p21 bra 	$L__BB0_6;
	bra.uni 	$L__BB0_4;
$L__BB0_18:
	add.s32 	%r60, %r6, 1;
	max.s32 	%r61, %r60, %r7;
	sub.s32 	%r62, %r61, %r6;
	and.b32  	%r28, %r62, 7;
	sub.s32 	%r63, %r2, %r61;
	add.s32 	%r29, %r63, %r5;
	and.b32  	%r30, %r62, -8;
	and.b32  	%r31, %r62, 3;
	and.b32  	%r32, %r62, 1;
$L__BB0_19:
	setp.lt.s32 	%p3, %r1, 1;
	@%p3 bra 	$L__BB0_31;
	setp.gt.u32 	%p4, %r29, -8;
	mul.lo.s32 	%r34, %r86, %r46;
	mov.u32 	%r97, %r6;
	@%p4 bra 	$L__BB0_23;
	mov.b32 	%r96, 0;
	mov.u32 	%r97, %r6;
$L__BB0_22:
	.pragma "nounroll";
	add.s32 	%r65, %r97, %r34;
	mul.wide.s32 	%rd8, %r65, 4;
	add.s64 	%rd9, %rd3, %rd8;
	mov.b32 	%r66, 0;
	st.global.u32 	[%rd9], %r66;
	st.global.u32 	[%rd9+4], %r66;
	st.global.u32 	[%rd9+8], %r66;
	st.global.u32 	[%rd9+12], %r66;
	st.global.u32 	[%rd9+16], %r66;
	st.global.u32 	[%rd9+20], %r66;
	st.global.u32 	[%rd9+24], %r66;
	st.global.u32 	[%rd9+28], %r66;
	add.s32 	%r97, %r97, 8;
	add.s32 	%r96, %r96, 8;
	setp.ne.s32 	%p5, %r96, %r30;
	@%p5 bra 	$L__BB0_22;
$L__BB0_23:
	setp.eq.s32 	%p6, %r28, 0;
	@%p6 bra 	$L__BB0_31;
	setp.lt.u32 	%p7, %r28, 4;
	@%p7 bra 	$L__BB0_26;
	add.s32 	%r67, %r97, %r34;
	mul.wide.s32 	%rd10, %r67, 4;
	add.s64 	%rd11, %rd3, %rd10;
	mov.b32 	%r68, 0;
	st.global.u32 	[%rd11], %r68;
	st.global.u32 	[%rd11+4], %r68;
	st.global.u32 	[%rd11+8], %r68;
	st.global.u32 	[%rd11+12], %r68;
	add.s32 	%r97, %r97, 4;
$L__BB0_26:
	setp.eq.s32 	%p8, %r31, 0;
	@%p8 bra 	$L__BB0_31;
	setp.eq.s32 	%p9, %r31, 1;
	@%p9 bra 	$L__BB0_29;
	add.s32 	%r69, %r97, %r34;
	mul.wide.s32 	%rd12, %r69, 4;
	add.s64 	%rd13, %rd3, %rd12;
	mov.b32 	%r70, 0;
	st.global.u32 	[%rd13], %r70;
	st.global.u32 	[%rd13+4], %r70;
	add.s32 	%r97, %r97, 2;
$L__BB0_29:
	setp.eq.s32 	%p10, %r32, 0;
	@%p10 bra 	$L__BB0_31;
	add.s32 	%r71, %r97, %r34;
	mul.wide.s32 	%rd14, %r71, 4;
	add.s64 	%rd15, %rd3, %rd14;
	mov.b32 	%r72, 0;
	st.global.u32 	[%rd15], %r72;
$L__BB0_31:
	add.s32 	%r86, %r86, 1;
	setp.lt.s32 	%p11, %r86, %r4;
	@%p11 bra 	$L__BB0_19;
$L__BB0_32:
	ret;

}
	// .globl	_Z15MatrixMulKernelPfS_S_i
.visible .entry _Z15MatrixMulKernelPfS_S_i(
	.param .u64 .ptr .align 1 _Z15MatrixMulKernelPfS_S_i_param_0,
	.param .u64 .ptr .align 1 _Z15MatrixMulKernelPfS_S_i_param_1,
	.param .u64 .ptr .align 1 _Z15MatrixMulKernelPfS_S_i_param_2,
	.param .u32 _Z15MatrixMulKernelPfS_S_i_param_3
)
{
	.reg .pred 	%p<8>;
	.reg .b32 	%r<104>;
	.reg .b32 	%f<368>;
	.reg .b64 	%rd<40>;
	// demoted variable
	.shared .align 4 .b8 _ZZ15MatrixMulKernelPfS_S_iE3Mds[1024];
	// demoted variable
	.shared .align 4 .b8 _ZZ15MatrixMulKernelPfS_S_iE3Nds[1024];
	ld.param.u32 	%r31, [_Z15MatrixMulKernelPfS_S_i_param_3];
	mov.u32 	%r32, %ctaid.x;
	mov.u32 	%r33, %ctaid.y;
	mov.u32 	%r1, %tid.x;
	mov.u32 	%r2, %tid.y;
	shl.b32 	%r34, %r33, 4;
	add.s32 	%r3, %r34, %r2;
	shl.b32 	%r4, %r32, 4;
	add.s32 	%r5, %r4, %r1;
	shr.s32 	%r35, %r31, 31;
	shr.u32 	%r36, %r35, 28;
	add.s32 	%r37, %r31, %r36;
	shr.s32 	%r6, %r37, 4;
	setp.lt.s32 	%p1, %r31, 16;
	mov.f32 	%f367, 0f00000000;
	@%p1 bra 	$L__BB1_9;
	mad.lo.s32 	%r100, %r31, %r3, %r1;
	shl.b32 	%r39, %r2, 6;
	mov.u32 	%r40, _ZZ15MatrixMulKernelPfS_S_iE3Mds;
	add.s32 	%r8, %r40, %r39;
	add.s32 	%r41, %r6, -1;
	setp.lt.u32 	%p2, %r41, 3;
	mov.f32 	%f367, 0f00000000;
	mov.b32 	%r103, 0;
	@%p2 bra 	$L__BB1_4;
	and.b32  	%r103, %r6, 134217724;
	neg.s32 	%r101, %r103;
	add.s32 	%r43, %r2, 48;
	mad.lo.s32 	%r44, %r31, %r43, %r1;
	add.s32 	%r99, %r44, %r4;
	add.s32 	%r45, %r2, 32;
	mad.lo.s32 	%r46, %r31, %r45, %r1;
	add.s32 	%r98, %r46, %r4;
	add.s32 	%r47, %r2, 16;
	mad.lo.s32 	%r48, %r31, %r47, %r1;
	add.s32 	%r97, %r48, %r4;
	mad.lo.s32 	%r49, %r2, %r31, %r1;
	add.s32 	%r96, %r49, %r4;
	mov.f32 	%f367, 0f00000000;
$L__BB1_3:
	.pragma "nounroll";
	ld.param.u64 	%rd36, [_Z15MatrixMulKernelPfS_S_i_param_1];
	ld.param.u64 	%rd33, [_Z15MatrixMulKernelPfS_S_i_param_0];
	cvta.to.global.u64 	%rd4, %rd33;
	mul.wide.s32 	%rd5, %r100, 4;
	add.s64 	%rd6, %rd4, %rd5;
	ld.global.f32 	%f14, [%rd6];
	shl.b32 	%r51, %r1, 2;
	add.s32 	%r52, %r8, %r51;
	st.shared.f32 	[%r52], %f14;
	cvta.to.global.u64 	%rd7, %rd36;
	mul.wide.u32 	%rd8, %r96, 4;
	add.s64 	%rd9, %rd7, %rd8;
	ld.global.f32 	%f15, [%rd9];
	mov.u32 	%r54, _ZZ15MatrixMulKernelPfS_S_iE3Nds;
	add.s32 	%r55, %r54, %r51;
	add.s32 	%r56, %r55, %r39;
	st.shared.f32 	[%r56], %f15;
	bar.sync 	0;
	ld.shared.f32 	%f16, [%r8];
	ld.shared.f32 	%f17, [%r55];
	fma.rn.f32 	%f18, %f16, %f17, %f367;
	ld.shared.f32 	%f19, [%r8+4];
	ld.shared.f32 	%f20, [%r55+64];
	fma.rn.f32 	%f21, %f19, %f20, %f18;
	ld.shared.f32 	%f22, [%r8+8];
	ld.shared.f32 	%f23, [%r55+128];
	fma.rn.f32 	%f24, %f22, %f23, %f21;
	ld.shared.f32 	%f25, [%r8+12];
	ld.shared.f32 	%f26, [%r55+192];
	fma.rn.f32 	%f27, %f25, %f26, %f24;
	ld.shared.f32 	%f28, [%r8+16];
	ld.shared.f32 	%f29, [%r55+256];
	fma.rn.f32 	%f30, %f28, %f29, %f27;
	ld.shared.f32 	%f31, [%r8+20];
	ld.shared.f32 	%f32, [%r55+320];
	fma.rn.f32 	%f33, %f31, %f32, %f30;
	ld.shared.f32 	%f34, [%r8+24];
	ld.shared.f32 	%f35, [%r55+384];
	fma.rn.f32 	%f36, %f34, %f35, %f33;
	ld.shared.f32 	%f37, [%r8+28];
	ld.shared.f32 	%f38, [%r55+448];
	fma.rn.f32 	%f39, %f37, %f38, %f36;
	ld.shared.f32 	%f40, [%r8+32];
	ld.shared.f32 	%f41, [%r55+512];
	fma.rn.f32 	%f42, %f40, %f41, %f39;
	ld.shared.f32 	%f43, [%r8+36];
	ld.shared.f32 	%f44, [%r55+576];
	fma.rn.f32 	%f45, %f43, %f44, %f42;
	ld.shared.f32 	%f46, [%r8+40];
	ld.shared.f32 	%f47, [%r55+640];
	fma.rn.f32 	%f48, %f46, %f47, %f45;
	ld.shared.f32 	%f49, [%r8+44];
	ld.shared.f32 	%f50, [%r55+704];
	fma.rn.f32 	%f51, %f49, %f50, %f48;
	ld.shared.f32 	%f52, [%r8+48];
	ld.shared.f32 	%f53, [%r55+768];
	fma.rn.f32 	%f54, %f52, %f53, %f51;
	ld.shared.f32 	%f55, [%r8+52];
	ld.shared.f32 	%f56, [%r55+832];
	fma.rn.f32 	%f57, %f55, %f56, %f54;
	ld.shared.f32 	%f58, [%r8+56];
	ld.shared.f32 	%f59, [%r55+896];
	fma.rn.f32 	%f60, %f58, %f59, %f57;
	ld.shared.f32 	%f61, [%r8+60];
	ld.shared.f32 	%f62, [%r55+960];
	fma.rn.f32 	%f63, %f61, %f62, %f60;
	bar.sync 	0;
	ld.global.f32 	%f64, [%rd6+64];
	st.shared.f32 	[%r52], %f64;
	mul.wide.u32 	%rd10, %r97, 4;
	add.s64 	%rd11, %rd7, %rd10;
	ld.global.f32 	%f65, [%rd11];
	st.shared.f32 	[%r56], %f65;
	bar.sync 	0;
	ld.shared.f32 	%f66, [%r8];
	ld.shared.f32 	%f67, [%r55];
	fma.rn.f32 	%f68, %f66, %f67, %f63;
	ld.shared.f32 	%f69, [%r8+4];
	ld.shared.f32 	%f70, [%r55+64];
	fma.rn.f32 	%f71, %f69, %f70, %f68;
	ld.shared.f32 	%f72, [%r8+8];
	ld.shared.f32 	%f73, [%r55+128];
	fma.rn.f32 	%f74, %f72, %f73, %f71;
	ld.shared.f32 	%f75, [%r8+12];
	ld.shared.f32 	%f76, [%r55+192];
	fma.rn.f32 	%f77, %f75, %f76, %f74;
	ld.shared.f32 	%f78, [%r8+16];
	ld.shared.f32 	%f79, [%r55+256];
	fma.rn.f32 	%f80, %f78, %f79, %f77;
	ld.shared.f32 	%f81, [%r8+20];
	ld.shared.f32 	%f82, [%r55+320];
	fma.rn.f32 	%f83, %f81, %f82, %f80;
	ld.shared.f32 	%f84, [%r8+24];
	ld.shared.f32 	%f85, [%r55+384];
	fma.rn.f32 	%f86, %f84, %f85, %f83;
	ld.shared.f32 	%f87, [%r8+28];
	ld.shared.f32 	%f88, [%r55+448];
	fma.rn.f32 	%f89, %f87, %f88, %f86;
	ld.shared.f32 	%f90, [%r8+32];
	ld.shared.f32 	%f91, [%r55+512];
	fma.rn.f32 	%f92, %f90, %f91, %f89;
	ld.shared.f32 	%f93, [%r8+36];
	ld.shared.f32 	%f94, [%r55+576];
	fma.rn.f32 	%f95, %f93, %f94, %f92;
	ld.shared.f32 	%f96, [%r8+40];
	ld.shared.f32 	%f97, [%r55+640];
	fma.rn.f32 	%f98, %f96, %f97, %f95;
	ld.shared.f32 	%f99, [%r8+44];
	ld.shared.f32 	%f100, [%r55+704];
	fma.rn.f32 	%f101, %f99, %f100, %f98;
	ld.shared.f32 	%f102, [%r8+48];
	ld.shared.f32 	%f103, [%r55+768];
	fma.rn.f32 	%f104, %f102, %f103, %f101;
	ld.shared.f32 	%f105, [%r8+52];
	ld.shared.f32 	%f106, [%r55+832];
	fma.rn.f32 	%f107, %f105, %f106, %f104;
	ld.shared.f32 	%f108, [%r8+56];
	ld.shared.f32 	%f109, [%r55+896];
	fma.rn.f32 	%f110, %f108, %f109, %f107;
	ld.shared.f32 	%f111, [%r8+60];
	ld.shared.f32 	%f112, [%r55+960];
	fma.rn.f32 	%f113, %f111, %f112, %f110;
	bar.sync 	0;
	ld.global.f32 	%f114, [%rd6+128];
	st.shared.f32 	[%r52], %f114;
	mul.wide.u32 	%rd12, %r98, 4;
	add.s64 	%rd13, %rd7, %rd12;
	ld.global.f32 	%f115, [%rd13];
	st.shared.f32 	[%r56], %f115;
	bar.sync 	0;
	ld.shared.f32 	%f116, [%r8];
	ld.shared.f32 	%f117, [%r55];
	fma.rn.f32 	%f118, %f116, %f117, %f113;
	ld.shared.f32 	%f119, [%r8+4];
	ld.shared.f32 	%f120, [%r55+64];
	fma.rn.f32 	%f121, %f119, %f120, %f118;
	ld.shared.f32 	%f122, [%r8+8];
	ld.shared.f32 	%f123, [%r55+128];
	fma.rn.f32 	%f124, %f122, %f123, %f121;
	ld.shared.f32 	%f125, [%r8+12];
	ld.shared.f32 	%f126, [%r55+192];
	fma.rn.f32 	%f127, %f125, %f126, %f124;
	ld.shared.f32 	%f128, [%r8+16];
	ld.shared.f32 	%f129, [%r55+256];
	fma.rn.f32 	%f130, %f128, %f129, %f127;
	ld.shared.f32 	%f131, [%r8+20];
	ld.shared.f32 	%f132, [%r55+320];
	fma.rn.f32 	%f133, %f131, %f132, %f130;
	ld.shared.f32 	%f134, [%r8+24];
	ld.shared.f32 	%f135, [%r55+384];
	fma.rn.f32 	%f136, %f134, %f135, %f133;
	ld.shared.f32 	%f137, [%r8+28];
	ld.shared.f32 	%f138, [%r55+448];
	fma.rn.f32 	%f139, %f137, %f138, %f136;
	ld.shared.f32 	%f140, [%r8+32];
	ld.shared.f32 	%f141, [%r55+512];
	fma.rn.f32 	%f142, %f140, %f141, %f139;
	ld.shared.f32 	%f143, [%r8+36];
	ld.shared.f32 	%f144, [%r55+576];
	fma.rn.f32 	%f145, %f143, %f144, %f142;
	ld.shared.f32 	%f146, [%r8+40];
	ld.shared.f32 	%f147, [%r55+640];
	fma.rn.f32 	%f148, %f146, %f147, %f145;
	ld.shared.f32 	%f149, [%r8+44];
	ld.shared.f32 	%f150, [%r55+704];
	fma.rn.f32 	%f151, %f149, %f150, %f148;
	ld.shared.f32 	%f152, [%r8+48];
	ld.shared.f32 	%f153, [%r55+768];
	fma.rn.f32 	%f154, %f152, %f153, %f151;
	ld.shared.f32 	%f155, [%r8+52];
	ld.shared.f32 	%f156, [%r55+832];
	fma.rn.f32 	%f157, %f155, %f156, %f154;
	ld.shared.f32 	%f158, [%r8+56];
	ld.shared.f32 	%f159, [%r55+896];
	fma.rn.f32 	%f160, %f158, %f159, %f157;
	ld.shared.f32 	%f161, [%r8+60];
	ld.shared.f32 	%f162, [%r55+960];
	fma.rn.f32 	%f163, %f161, %f162, %f160;
	bar.sync 	0;
	ld.global.f32 	%f164, [%rd6+192];
	st.shared.f32 	[%r52], %f164;
	mul.wide.u32 	%rd14, %r99, 4;
	add.s64 	%rd15, %rd7, %rd14;
	ld.global.f32 	%f165, [%rd15];
	st.shared.f32 	[%r56], %f165;
	bar.sync 	0;
	ld.shared.f32 	%f166, [%r8];
	ld.shared.f32 	%f167, [%r55];
	fma.rn.f32 	%f168, %f166, %f167, %f163;
	ld.shared.f32 	%f169, [%r8+4];
	ld.shared.f32 	%f170, [%r55+64];
	fma.rn.f32 	%f171, %f169, %f170, %f168;
	ld.shared.f32 	%f172, [%r8+8];
	ld.shared.f32 	%f173, [%r55+128];
	fma.rn.f32 	%f174, %f172, %f173, %f171;
	ld.shared.f32 	%f175, [%r8+12];
	ld.shared.f32 	%f176, [%r55+192];
	fma.rn.f32 	%f177, %f175, %f176, %f174;
	ld.shared.f32 	%f178, [%r8+16];
	ld.shared.f32 	%f179, [%r55+256];
	fma.rn.f32 	%f180, %f178, %f179, %f177;
	ld.shared.f32 	%f181, [%r8+20];
	ld.shared.f32 	%f182, [%r55+320];
	fma.rn.f32 	%f183, %f181, %f182, %f180;
	ld.shared.f32 	%f184, [%r8+24];
	ld.shared.f32 	%f185, [%r55+384];
	fma.rn.f32 	%f186, %f184, %f185, %f183;
	ld.shared.f32 	%f187, [%r8+28];
	ld.shared.f32 	%f188, [%r55+448];
	fma.rn.f32 	%f189, %f187, %f188, %f186;
	ld.shared.f32 	%f190, [%r8+32];
	ld.shared.f32 	%f191, [%r55+512];
	fma.rn.f32 	%f192, %f190, %f191, %f189;
	ld.shared.f32 	%f193, [%r8+36];
	ld.shared.f32 	%f194, [%r55+576];
	fma.rn.f32 	%f195, %f193, %f194, %f192;
	ld.shared.f32 	%f196, [%r8+40];
	ld.shared.f32 	%f197, [%r55+640];
	fma.rn.f32 	%f198, %f196, %f197, %f195;
	ld.shared.f32 	%f199, [%r8+44];
	ld.shared.f32 	%f200, [%r55+704];
	fma.rn.f32 	%f201, %f199, %f200, %f198;
	ld.shared.f32 	%f202, [%r8+48];
	ld.shared.f32 	%f203, [%r55+768];
	fma.rn.f32 	%f204, %f202, %f203, %f201;
	ld.shared.f32 	%f205, [%r8+52];
	ld.shared.f32 	%f206, [%r55+832];
	fma.rn.f32 	%f207, %f205, %f206, %f204;
	ld.shared.f32 	%f208, [%r8+56];
	ld.shared.f32 	%f209, [%r55+896];
	fma.rn.f32 	%f210, %f208, %f209, %f207;
	ld.shared.f32 	%f211, [%r8+60];
	ld.shared.f32 	%f212, [%r55+960];
	fma.rn.f32 	%f367, %f211, %f212, %f210;
	bar.sync 	0;
	add.s32 	%r101, %r101, 4;
	add.s32 	%r100, %r100, 64;
	shl.b32 	%r57, %r31, 6;
	add.s32 	%r99, %r99, %r57;
	add.s32 	%r98, %r98, %r57;
	add.s32 	%r97, %r97, %r57;
	add.s32 	%r96, %r96, %r57;
	setp.ne.s32 	%p3, %r101, 0;
	@%p3 bra 	$L__BB1_3;
$L__BB1_4:
	and.b32  	%r28, %r6, 3;
	setp.eq.s32 	%p4, %r28, 0;
	@%p4 bra 	$L__BB1_9;
	setp.eq.s32 	%p5, %r28, 1;
	@%p5 bra 	$L__BB1_7;
	ld.param.u64 	%rd37, [_Z15MatrixMulKernelPfS_S_i_param_1];
	ld.param.u64 	%rd34, [_Z15MatrixMulKernelPfS_S_i_param_0];
	shl.b32 	%r58, %r103, 4;
	mad.lo.s32 	%r63, %r31, %r3, %r1;
	add.s32 	%r64, %r63, %r58;
	cvta.to.global.u64 	%rd16, %rd34;
	mul.wide.s32 	%rd17, %r64, 4;
	add.s64 	%rd18, %rd16, %rd17;
	ld.global.f32 	%f214, [%rd18];
	shl.b32 	%r65, %r1, 2;
	add.s32 	%r66, %r8, %r65;
	st.shared.f32 	[%r66], %f214;
	add.s32 	%r67, %r58, %r2;
	mad.lo.s32 	%r68, %r67, %r31, %r5;
	cvta.to.global.u64 	%rd19, %rd37;
	mul.wide.u32 	%rd20, %r68, 4;
	add.s64 	%rd21, %rd19, %rd20;
	ld.global.f32 	%f215, [%rd21];
	mov.u32 	%r70, _ZZ15MatrixMulKernelPfS_S_iE3Nds;
	add.s32 	%r71, %r70, %r65;
	add.s32 	%r72, %r71, %r39;
	st.shared.f32 	[%r72], %f215;
	bar.sync 	0;
	ld.shared.f32 	%f216, [%r8];
	ld.shared.f32 	%f217, [%r71];
	fma.rn.f32 	%f218, %f216, %f217, %f367;
	ld.shared.f32 	%f219, [%r8+4];
	ld.shared.f32 	%f220, [%r71+64];
	fma.rn.f32 	%f221, %f219, %f220, %f218;
	ld.shared.f32 	%f222, [%r8+8];
	ld.shared.f32 	%f223, [%r71+128];
	fma.rn.f32 	%f224, %f222, %f223, %f221;
	ld.shared.f32 	%f225, [%r8+12];
	ld.shared.f32 	%f226, [%r71+192];
	fma.rn.f32 	%f227, %f225, %f226, %f224;
	ld.shared.f32 	%f228, [%r8+16];
	ld.shared.f32 	%f229, [%r71+256];
	fma.rn.f32 	%f230, %f228, %f229, %f227;
	ld.shared.f32 	%f231, [%r8+20];
	ld.shared.f32 	%f232, [%r71+320];
	fma.rn.f32 	%f233, %f231, %f232, %f230;
	ld.shared.f32 	%f234, [%r8+24];
	ld.shared.f32 	%f235, [%r71+384];
	fma.rn.f32 	%f236, %f234, %f235, %f233;
	ld.shared.f32 	%f237, [%r8+28];
	ld.shared.f32 	%f238, [%r71+448];
	fma.rn.f32 	%f239, %f237, %f238, %f236;
	ld.shared.f32 	%f240, [%r8+32];
	ld.shared.f32 	%f241, [%r71+512];
	fma.rn.f32 	%f242, %f240, %f241, %f239;
	ld.shared.f32 	%f243, [%r8+36];
	ld.shared.f32 	%f244, [%r71+576];
	fma.rn.f32 	%f245, %f243, %f244, %f242;
	ld.shared.f32 	%f246, [%r8+40];
	ld.shared.f32 	%f247, [%r71+640];
	fma.rn.f32 	%f248, %f246, %f247, %f245;
	ld.shared.f32 	%f249, [%r8+44];
	ld.shared.f32 	%f250, [%r71+704];
	fma.rn.f32 	%f251, %f249, %f250, %f248;
	ld.shared.f32 	%f252, [%r8+48];
	ld.shared.f32 	%f253, [%r71+768];
	fma.rn.f32 	%f254, %f252, %f253, %f251;
	ld.shared.f32 	%f255, [%r8+52];
	ld.shared.f32 	%f256, [%r71+832];
	fma.rn.f32 	%f257, %f255, %f256, %f254;
	ld.shared.f32 	%f258, [%r8+56];
	ld.shared.f32 	%f259, [%r71+896];
	fma.rn.f32 	%f260, %f258, %f259, %f257;
	ld.shared.f32 	%f261, [%r8+60];
	ld.shared.f32 	%f262, [%r71+960];
	fma.rn.f32 	%f263, %f261, %f262, %f260;
	bar.sync 	0;
	ld.global.f32 	%f264, [%rd18+64];
	st.shared.f32 	[%r66], %f264;
	add.s32 	%r73, %r67, 16;
	mad.lo.s32 	%r74, %r73, %r31, %r5;
	mul.wide.u32 	%rd22, %r74, 4;
	add.s64 	%rd23, %rd19, %rd22;
	ld.global.f32 	%f265, [%rd23];
	st.shared.f32 	[%r72], %f265;
	bar.sync 	0;
	ld.shared.f32 	%f266, [%r8];
	ld.shared.f32 	%f267, [%r71];
	fma.rn.f32 	%f268, %f266, %f267, %f263;
	ld.shared.f32 	%f269, [%r8+4];
	ld.shared.f32 	%f270, [%r71+64];
	fma.rn.f32 	%f271, %f269, %f270, %f268;
	ld.shared.f32 	%f272, [%r8+8];
	ld.shared.f32 	%f273, [%r71+128];
	fma.rn.f32 	%f274, %f272, %f273, %f271;
	ld.shared.f32 	%f275, [%r8+12];
	ld.shared.f32 	%f276, [%r71+192];
	fma.rn.f32 	%f277, %f275, %f276, %f274;
	ld.shared.f32 	%f278, [%r8+16];
	ld.shared.f32 	%f279, [%r71+256];
	fma.rn.f32 	%f280, %f278, %f279, %f277;
	ld.shared.f32 	%f281, [%r8+20];
	ld.shared.f32 	%f282, [%r71+320];
	fma.rn.f32 	%f283, %f281, %f282, %f280;
	ld.shared.f32 	%f284, [%r8+24];
	ld.shared.f32 	%f285, [%r71+384];
	fma.rn.f32 	%f286, %f284, %f285, %f283;
	ld.shared.f32 	%f287, [%r8+28];
	ld.shared.f32 	%f288, [%r71+448];
	fma.rn.f32 	%f289, %f287, %f288, %f286;
	ld.shared.f32 	%f290, [%r8+32];
	ld.shared.f32 	%f291, [%r71+512];
	fma.rn.f32 	%f292, %f290, %f291, %f289;
	ld.shared.f32 	%f293, [%r8+36];
	ld.shared.f32 	%f294, [%r71+576];
	fma.rn.f32 	%f295, %f293, %f294, %f292;
	ld.shared.f32 	%f296, [%r8+40];
	ld.shared.f32 	%f297, [%r71+640];
	fma.rn.f32 	%f298, %f296, %f297, %f295;
	ld.shared.f32 	%f299, [%r8+44];
	ld.shared.f32 	%f300, [%r71+704];
	fma.rn.f32 	%f301, %f299, %f300, %f298;
	ld.shared.f32 	%f302, [%r8+48];
	ld.shared.f32 	%f303, [%r71+768];
	fma.rn.f32 	%f304, %f302, %f303, %f301;
	ld.shared.f32 	%f305, [%r8+52];
	ld.shared.f32 	%f306, [%r71+832];
	fma.rn.f32 	%f307, %f305, %f306, %f304;
	ld.shared.f32 	%f308, [%r8+56];
	ld.shared.f32 	%f309, [%r71+896];
	fma.rn.f32 	%f310, %f308, %f309, %f307;
	ld.shared.f32 	%f311, [%r8+60];
	ld.shared.f32 	%f312, [%r71+960];
	fma.rn.f32 	%f367, %f311, %f312, %f310;
	bar.sync 	0;
	add.s32 	%r103, %r103, 2;
$L__BB1_7:
	and.b32  	%r75, %r6, 1;
	setp.eq.b32 	%p6, %r75, 1;
	not.pred 	%p7, %p6;
	@%p7 bra 	$L__BB1_9;
	ld.param.u64 	%rd38, [_Z15MatrixMulKernelPfS_S_i_param_1];
	ld.param.u64 	%rd35, [_Z15MatrixMulKernelPfS_S_i_param_0];
	shl.b32 	%r76, %r103, 4;
	mad.lo.s32 	%r81, %r31, %r3, %r1;
	add.s32 	%r82, %r81, %r76;
	cvta.to.global.u64 	%rd24, %rd35;
	mul.wide.s32 	%rd25, %r82, 4;
	add.s64 	%rd26, %rd24, %rd25;
	ld.global.f32 	%f313, [%rd26];
	shl.b32 	%r83, %r1, 2;
	add.s32 	%r84, %r8, %r83;
	st.shared.f32 	[%r84], %f313;
	add.s32 	%r85, %r76, %r2;
	mad.lo.s32 	%r86, %r85, %r31, %r5;
	cvta.to.global.u64 	%rd27, %rd38;
	mul.wide.u32 	%rd28, %r86, 4;
	add.s64 	%rd29, %rd27, %rd28;
	ld.global.f32 	%f314, [%rd29];
	mov.u32 	%r88, _ZZ15MatrixMulKernelPfS_S_iE3Nds;
	add.s32 	%r89, %r88, %r83;
	add.s32 	%r90, %r89, %r39;
	st.shared.f32 	[%r90], %f314;
	bar.sync 	0;
	ld.shared.f32 	%f315, [%r8];
	ld.shared.f32 	%f316, [%r89];
	fma.rn.f32 	%f317, %f315, %f316, %f367;
	ld.shared.f32 	%f318, [%r8+4];
	ld.shared.f32 	%f319, [%r89+64];
	fma.rn.f32 	%f320, %f318, %f319, %f317;
	ld.shared.f32 	%f321, [%r8+8];
	ld.shared.f32 	%f322, [%r89+128];
	fma.rn.f32 	%f323, %f321, %f322, %f320;
	ld.shared.f32 	%f324, [%r8+12];
	ld.shared.f32 	%f325, [%r89+192];
	fma.rn.f32 	%f326, %f324, %f325, %f323;
	ld.shared.f32 	%f327, [%r8+16];
	ld.shared.f32 	%f328, [%r89+256];
	fma.rn.f32 	%f329, %f327, %f328, %f326;
	ld.shared.f32 	%f330, [%r8+20];
	ld.shared.f32 	%f331, [%r89+320];
	fma.rn.f32 	%f332, %f330, %f331, %f329;
	ld.shared.f32 	%f333, [%r8+24];
	ld.shared.f32 	%f334, [%r89+384];
	fma.rn.f32 	%f335, %f333, %f334, %f332;
	ld.shared.f32 	%f336, [%r8+28];
	ld.shared.f32 	%f337, [%r89+448];
	fma.rn.f32 	%f338, %f336, %f337, %f335;
	ld.shared.f32 	%f339, [%r8+32];
	ld.shared.f32 	%f340, [%r89+512];
	fma.rn.f32 	%f341, %f339, %f340, %f338;
	ld.shared.f32 	%f342, [%r8+36];
	ld.shared.f32 	%f343, [%r89+576];
	fma.rn.f32 	%f344, %f342, %f343, %f341;
	ld.shared.f32 	%f345, [%r8+40];
	ld.shared.f32 	%f346, [%r89+640];
	fma.rn.f32 	%f347, %f345, %f346, %f344;
	ld.shared.f32 	%f348, [%r8+44];
	ld.shared.f32 	%f349, [%r89+704];
	fma.rn.f32 	%f350, %f348, %f349, %f347;
	ld.shared.f32 	%f351, [%r8+48];
	ld.shared.f32 	%f352, [%r89+768];
	fma.rn.f32 	%f353, %f351, %f352, %f350;
	ld.shared.f32 	%f354, [%r8+52];
	ld.shared.f32 	%f355, [%r89+832];
	fma.rn.f32 	%f356, %f354, %f355, %f353;
	ld.shared.f32 	%f357, [%r8+56];
	ld.shared.f32 	%f358, [%r89+896];
	fma.rn.f32 	%f359, %f357, %f358, %f356;
	ld.shared.f32 	%f360, [%r8+60];
	ld.shared.f32 	%f361, [%r89+960];
	fma.rn.f32 	%f367, %f360, %f361, %f359;
	bar.sync 	0;
$L__BB1_9:
	ld.param.u64 	%rd39, [_Z15MatrixMulKernelPfS_S_i_param_2];
	cvta.to.global.u64 	%rd30, %rd39;
	mad.lo.s32 	%r95, %r31, %r3, %r5;
	mul.wide.s32 	%rd31, %r95, 4;
	add.s64 	%rd32, %rd30, %rd31;
	st.global.f32 	[%rd32], %f367;
	ret;

}


// ===== COMPILED SASS (sm_100) =====

	.target	sm_100

	.elftype	@"ET_EXEC"


//--------------------- .note.nv.tkinfo           --------------------------
	.section	.note.nv.tkinfo,"",@"SHT_NOTE"
	.sectionflags	@"SHF_NOTE_NV_TKINFO"
	.tkinfo
        /*0018*/ 	.word	0x00000002
        /*0030*/ 	.string	""
        /*0030*/ 	.string	"ptxas"
        /*0030*/ 	.string	"Cuda compilation tools, release 13.0, V13.0.88"
        /*0030*/ 	.string	"Build cuda_13.0.r13.0/compiler.36424714_0"
        /*0030*/ 	.string	"-arch sm_100 -m 64 "



//--------------------- .note.nv.cuinfo           --------------------------
	.section	.note.nv.cuinfo,"",@"SHT_NOTE"
	.sectionflags	@"SHF_NOTE_NV_CUINFO"
        /*0018*/ 	.short	0x0002
        /*001a*/ 	.short	0x0064
        /*001c*/ 	.short	0x0082
	.zero		2


//--------------------- .nv.info                  --------------------------
	.section	.nv.info,"",@"SHT_CUDA_INFO"
	.align	4


	//----- nvinfo : EIATTR_REGCOUNT
	.align		4
        /*0000*/ 	.byte	0x04, 0x2f
        /*0002*/ 	.short	(.L_1 - .L_0)
	.align		4
.L_0:
        /*0004*/ 	.word	index@(_Z9matrixMulPfS_S_iii)
        /*0008*/ 	.word	0x00000020


	//----- nvinfo : EIATTR_FRAME_SIZE
	.align		4
.L_1:
        /*000c*/ 	.byte	0x04, 0x11
        /*000e*/ 	.short	(.L_3 - .L_2)
	.align		4
.L_2:
        /*0010*/ 	.word	index@(_Z9matrixMulPfS_S_iii)
        /*0014*/ 	.word	0x00000000


	//----- nvinfo : EIATTR_REGCOUNT
	.align		4
.L_3:
        /*0018*/ 	.byte	0x04, 0x2f
        /*001a*/ 	.short	(.L_5 - .L_4)
	.align		4
.L_4:
        /*001c*/ 	.word	index@(_Z15MatrixMulKernelPfS_S_i)
        /*0020*/ 	.word	0x00000028


	//----- nvinfo : EIATTR_FRAME_SIZE
	.align		4
.L_5:
        /*0024*/ 	.byte	0x04, 0x11
        /*0026*/ 	.short	(.L_7 - .L_6)
	.align		4
.L_6:
        /*0028*/ 	.word	index@(_Z15MatrixMulKernelPfS_S_i)
        /*002c*/ 	.word	0x00000000


	//----- nvinfo : EIATTR_MIN_STACK_SIZE
	.align		4
.L_7:
        /*0030*/ 	.byte	0x04, 0x12
        /*0032*/ 	.short	(.L_9 - .L_8)
	.align		4
.L_8:
        /*0034*/ 	.word	index@(_Z15MatrixMulKernelPfS_S_i)
        /*0038*/ 	.word	0x00000000


	//----- nvinfo : EIATTR_MIN_STACK_SIZE
	.align		4
.L_9:
        /*003c*/ 	.byte	0x04, 0x12
        /*003e*/ 	.short	(.L_11 - .L_10)
	.align		4
.L_10:
        /*0040*/ 	.word	index@(_Z9matrixMulPfS_S_iii)
        /*0044*/ 	.word	0x00000000
.L_11:


//--------------------- .nv.compat                --------------------------
	.section	.nv.compat,"",@"SHT_CUDA_COMPAT_INFO"
	.align	4
        /*0000*/ 	.byte	0x02, 0x09, 0x00, 0x00, 0x02, 0x02, 0x01, 0x00, 0x02, 0x05, 0x05, 0x00, 0x03, 0x07, 0x01, 0x01
        /*0010*/ 	.byte	0x02, 0x03, 0x00, 0x00, 0x02, 0x06, 0x01, 0x00, 0x04, 0x0b, 0x08, 0x00, 0x09, 0x00, 0x00, 0x00
        /*0020*/ 	.byte	0x00, 0x00, 0x00, 0x00


//--------------------- .nv.info._Z15MatrixMulKernelPfS_S_i --------------------------
	.section	.nv.info._Z15MatrixMulKernelPfS_S_i,"",@"SHT_CUDA_INFO"
	.sectionflags	@""
	.align	4


	//----- nvinfo : EIATTR_CUDA_API_VERSION
	.align		4
        /*0000*/ 	.byte	0x04, 0x37
        /*0002*/ 	.short	(.L_13 - .L_12)
.L_12:
        /*0004*/ 	.word	0x00000082


	//----- nvinfo : EIATTR_KPARAM_INFO
	.align		4
.L_13:
        /*0008*/ 	.byte	0x04, 0x17
        /*000a*/ 	.short	(.L_15 - .L_14)
.L_14:
        /*000c*/ 	.word	0x00000000
        /*0010*/ 	.short	0x0003
        /*0012*/ 	.short	0x0018
        /*0014*/ 	.byte	0x00, 0xf0, 0x11, 0x00


	//----- nvinfo : EIATTR_KPARAM_INFO
	.align		4
.L_15:
        /*0018*/ 	.byte	0x04, 0x17
        /*001a*/ 	.short	(.L_17 - .L_16)
.L_16:
        /*001c*/ 	.word	0x00000000
        /*0020*/ 	.short	0x0002
        /*0022*/ 	.short	0x0010
        /*0024*/ 	.byte	0x00, 0xf5, 0x21, 0x00


	//----- nvinfo : EIATTR_KPARAM_INFO
	.align		4
.L_17:
        /*0028*/ 	.byte	0x04, 0x17
        /*002a*/ 	.short	(.L_19 - .L_18)
.L_18:
        /*002c*/ 	.word	0x00000000
        /*0030*/ 	.short	0x0001
        /*0032*/ 	.short	0x0008
        /*0034*/ 	.byte	0x00, 0xf5, 0x21, 0x00


	//----- nvinfo : EIATTR_KPARAM_INFO
	.align		4
.L_19:
        /*0038*/ 	.byte	0x04, 0x17
        /*003a*/ 	.short	(.L_21 - .L_20)
.L_20:
        /*003c*/ 	.word	0x00000000
        /*0040*/ 	.short	0x0000
        /*0042*/ 	.short	0x0000
        /*0044*/ 	.byte	0x00, 0xf5, 0x21, 0x00


	//----- nvinfo : EIATTR_SPARSE_MMA_MASK
	.align		4
.L_21:
        /*0048*/ 	.byte	0x03, 0x50
        /*004a*/ 	.short	0x0000


	//----- nvinfo : EIATTR_MAXREG_COUNT
	.align		4
        /*004c*/ 	.byte	0x03, 0x1b
        /*004e*/ 	.short	0x00ff


	//----- nvinfo : EIATTR_NUM_BARRIERS
	.align		4
        /*0050*/ 	.byte	0x02, 0x4c
        /*0052*/ 	.byte	0x01
	.zero		1


	//----- nvinfo : EIATTR_MERCURY_ISA_VERSION
	.align		4
        /*0054*/ 	.byte	0x03, 0x5f
        /*0056*/ 	.short	0x0101


	//----- nvinfo : EIATTR_VRC_CTA_INIT_COUNT
	.align		4
        /*0058*/ 	.byte	0x02, 0x4a
	.zero		1
	.zero		1


	//----- nvinfo : EIATTR_EXIT_INSTR_OFFSETS
	.align		4
        /*005c*/ 	.byte	0x04, 0x1c
        /*005e*/ 	.short	(.L_23 - .L_22)


	//   ....[0]....
.L_22:
        /*0060*/ 	.word	0x00001890


	//----- nvinfo : EIATTR_CBANK_PARAM_SIZE
	.align		4
.L_23:
        /*0064*/ 	.byte	0x03, 0x19
        /*0066*/ 	.short	0x001c


	//----- nvinfo : EIATTR_PARAM_CBANK
	.align		4
        /*0068*/ 	.byte	0x04, 0x0a
        /*006a*/ 	.short	(.L_25 - .L_24)
	.align		4
.L_24:
        /*006c*/ 	.word	index@(.nv.constant0._Z15MatrixMulKernelPfS_S_i)
        /*0070*/ 	.short	0x0380
        /*0072*/ 	.short	0x001c


	//----- nvinfo : EIATTR_SW_WAR
	.align		4
.L_25:
        /*0074*/ 	.byte	0x04, 0x36
        /*0076*/ 	.short	(.L_27 - .L_26)
.L_26:
        /*0078*/ 	.word	0x00000008
.L_27:


//--------------------- .nv.info._Z9matrixMulPfS_S_iii --------------------------
	.section	.nv.info._Z9matrixMulPfS_S_iii,"",@"SHT_CUDA_INFO"
	.sectionflags	@""
	.align	4


	//----- nvinfo : EIATTR_CUDA_API_VERSION
	.align		4
        /*0000*/ 	.byte	0x04, 0x37
        /*0002*/ 	.short	(.L_29 - .L_28)
.L_28:
        /*0004*/ 	.word	0x00000082


	//----- nvinfo : EIATTR_KPARAM_INFO
	.align		4
.L_29:
        /*0008*/ 	.byte	0x04, 0x17
        /*000a*/ 	.short	(.L_31 - .L_30)
.L_30:
        /*000c*/ 	.word	0x00000000
        /*0010*/ 	.short	0x0005
        /*0012*/ 	.short	0x0020
        /*0014*/ 	.byte	0x00, 0xf0, 0x11, 0x00


	//----- nvinfo : EIATTR_KPARAM_INFO
	.align		4
.L_31:
        /*0018*/ 	.byte	0x04, 0x17
        /*001a*/ 	.short	(.L_33 - .L_32)
.L_32:
        /*001c*/ 	.word	0x00000000
        /*0020*/ 	.short	0x0004
        /*0022*/ 	.short	0x001c
        /*0024*/ 	.byte	0x00, 0xf0, 0x11, 0x00


	//----- nvinfo : EIATTR_KPARAM_INFO
	.align		4
.L_33:
        /*0028*/ 	.byte	0x04, 0x17
        /*002a*/ 	.short	(.L_35 - .L_34)
.L_34:
        /*002c*/ 	.word	0x00000000
        /*0030*/ 	.short	0x0003
        /*0032*/ 	.short	0x0018
        /*0034*/ 	.byte	0x00, 0xf0, 0x11, 0x00


	//----- nvinfo : EIATTR_KPARAM_INFO
	.align		4
.L_35:
        /*0038*/ 	.byte	0x04, 0x17
        /*003a*/ 	.short	(.L_37 - .L_36)
.L_36:
        /*003c*/ 	.word	0x00000000
        /*0040*/ 	.short	0x0002
        /*0042*/ 	.short	0x0010
        /*0044*/ 	.byte	0x00, 0xf5, 0x21, 0x00


	//----- nvinfo : EIATTR_KPARAM_INFO
	.align		4
.L_37:
        /*0048*/ 	.byte	0x04, 0x17
        /*004a*/ 	.short	(.L_39 - .L_38)
.L_38:
        /*004c*/ 	.word	0x00000000
        /*0050*/ 	.short	0x0001
        /*0052*/ 	.short	0x0008
        /*0054*/ 	.byte	0x00, 0xf5, 0x21, 0x00


	//----- nvinfo : EIATTR_KPARAM_INFO
	.align		4
.L_39:
        /*0058*/ 	.byte	0x04, 0x17
        /*005a*/ 	.short	(.L_41 - .L_40)
.L_40:
        /*005c*/ 	.word	0x00000000
        /*0060*/ 	.short	0x0000
        /*0062*/ 	.short	0x0000
        /*0064*/ 	.byte	0x00, 0xf5, 0x21, 0x00


	//----- nvinfo : EIATTR_SPARSE_MMA_MASK
	.align		4
.L_41:
        /*0068*/ 	.byte	0x03, 0x50
        /*006a*/ 	.short	0x0000


	//----- nvinfo : EIATTR_MAXREG_COUNT
	.align		4
        /*006c*/ 	.byte	0x03, 0x1b
        /*006e*/ 	.short	0x00ff


	//----- nvinfo : EIATTR_MERCURY_ISA_VERSION
	.align		4
        /*0070*/ 	.byte	0x03, 0x5f
        /*0072*/ 	.short	0x0101


	//----- nvinfo : EIATTR_VRC_CTA_INIT_COUNT
	.align		4
        /*0074*/ 	.byte	0x02, 0x4a
	.zero		1
	.zero		1


	//----- nvinfo : EIATTR_EXIT_INSTR_OFFSETS
	.align		4
        /*0078*/ 	.byte	0x04, 0x1c
        /*007a*/ 	.short	(.L_43 - .L_42)


	//   ....[0]....
.L_42:
        /*007c*/ 	.word	0x000004c0


	//   ....[1]....
        /*0080*/ 	.word	0x00000e50


	//   ....[2]....
        /*0084*/ 	.word	0x00001290


	//----- nvinfo : EIATTR_CRS_STACK_SIZE
	.align		4
.L_43:
        /*0088*/ 	.byte	0x04, 0x1e
        /*008a*/ 	.short	(.L_45 - .L_44)
.L_44:
        /*008c*/ 	.word	0x00000000


	//----- nvinfo : EIATTR_CBANK_PARAM_SIZE
	.align		4
.L_45:
        /*0090*/ 	.byte	0x03, 0x19
        /*0092*/ 	.short	0x0024


	//----- nvinfo : EIATTR_PARAM_CBANK
	.align		4
        /*0094*/ 	.byte	0x04, 0x0a
        /*0096*/ 	.short	(.L_47 - .L_46)
	.align		4
.L_46:
        /*0098*/ 	.word	index@(.nv.constant0._Z9matrixMulPfS_S_iii)
        /*009c*/ 	.short	0x0380
        /*009e*/ 	.short	0x0024


	//----- nvinfo : EIATTR_SW_WAR
	.align		4
.L_47:
        /*00a0*/ 	.byte	0x04, 0x36
        /*00a2*/ 	.short	(.L_49 - .L_48)
.L_48:
        /*00a4*/ 	.word	0x00000008
.L_49:


//--------------------- .nv.callgraph             --------------------------
	.section	.nv.callgraph,"",@"SHT_CUDA_CALLGRAPH"
	.align	4
	.sectionentsize	8
	.align		4
        /*0000*/ 	.word	0x00000000
	.align		4
        /*0004*/ 	.word	0xffffffff
	.align		4
        /*0008*/ 	.word	0x00000000
	.align		4
        /*000c*/ 	.word	0xfffffffe
	.align		4
        /*0010*/ 	.word	0x00000000
	.align		4
        /*0014*/ 	.word	0xfffffffd
	.align		4
        /*0018*/ 	.word	0x00000000
	.align		4
        /*001c*/ 	.word	0xfffffffc


//--------------------- .text._Z15MatrixMulKernelPfS_S_i --------------------------
	.section	.text._Z15MatrixMulKernelPfS_S_i,"ax",@progbits
	.align	128
        .global         _Z15MatrixMulKernelPfS_S_i
        .type           _Z15MatrixMulKernelPfS_S_i,@function
        .size           _Z15MatrixMulKernelPfS_S_i,(.L_x_22 - _Z15MatrixMulKernelPfS_S_i)
        .other          _Z15MatrixMulKernelPfS_S_i,@"STO_CUDA_ENTRY STV_DEFAULT"
_Z15MatrixMulKernelPfS_S_i:
.text._Z15MatrixMulKernelPfS_S_i:
[----:B------:R-:W-:Y:S08]  /*0000*/  LDC R1, c[0x0][0x37c] ;  /* 0x0000df00ff017b82 */ /* 0x000ff00000000800 */
[----:B------:R-:W0:Y:S01]  /*0010*/  LDC R5, c[0x0][0x398] ;  /* 0x0000e600ff057b82 */ /* 0x000e220000000800 */
[----:B------:R-:W1:Y:S01]  /*0020*/  S2R R6, SR_CTAID.Y ;  /* 0x0000000000067919 */ /* 0x000e620000002600 */
[----:B------:R-:W2:Y:S01]  /*0030*/  LDCU.64 UR8, c[0x0][0x358] ;  /* 0x00006b00ff0877ac */ /* 0x000ea20008000a00 */
[----:B------:R-:W-:Y:S01]  /*0040*/  HFMA2 R31, -RZ, RZ, 0, 0 ;  /* 0x00000000ff1f7431 */ /* 0x000fe200000001ff */
[----:B------:R-:W1:Y:S01]  /*0050*/  S2R R3, SR_TID.Y ;  /* 0x0000000000037919 */ /* 0x000e620000002200 */
[----:B------:R-:W3:Y:S01]  /*0060*/  S2R R11, SR_CTAID.X ;  /* 0x00000000000b7919 */ /* 0x000ee20000002500 */
[----:B------:R-:W3:Y:S01]  /*0070*/  S2R R2, SR_TID.X ;  /* 0x0000000000027919 */ /* 0x000ee20000002100 */
[----:B0-----:R-:W-:-:S02]  /*0080*/  ISETP.GE.AND P0, PT, R5, 0x10, PT ;  /* 0x000000100500780c */ /* 0x001fc40003f06270 */
[----:B------:R-:W-:-:S04]  /*0090*/  SHF.R.S32.HI R0, RZ, 0x1f, R5 ;  /* 0x0000001fff007819 */ /* 0x000fc80000011405 */
[----:B------:R-:W-:Y:S02]  /*00a0*/  LEA.HI R0, R0, R5, RZ, 0x4 ;  /* 0x0000000500007211 */ /* 0x000fe400078f20ff */
[----:B-1----:R-:W-:Y:S02]  /*00b0*/  LEA R6, R6, R3, 0x4 ;  /* 0x0000000306067211 */ /* 0x002fe400078e20ff */
[----:B---3--:R-:W-:-:S03]  /*00c0*/  LEA R4, R11, R2, 0x4 ;  /* 0x000000020b047211 */ /* 0x008fc600078e20ff */
[----:B--2---:R-:W-:Y:S05]  /*00d0*/  @!P0 BRA `(.L_x_0) ;  /* 0x0000001400dc8947 */ /* 0x004fea0003800000 */
[----:B------:R-:W0:Y:S01]  /*00e0*/  S2UR UR6, SR_CgaCtaId ;  /* 0x00000000000679c3 */ /* 0x000e220000008800 */
[----:B------:R-:W-:Y:S01]  /*00f0*/  SHF.R.S32.HI R29, RZ, 0x4, R0 ;  /* 0x00000004ff1d7819 */ /* 0x000fe20000011400 */
[----:B------:R-:W-:Y:S01]  /*0100*/  UMOV UR4, 0x400 ;  /* 0x0000040000047882 */ /* 0x000fe20000000000 */
[----:B------:R-:W-:Y:S01]  /*0110*/  IMAD R21, R6, R5, R2 ;  /* 0x0000000506157224 */ /* 0x000fe200078e0202 */
[----:B------:R-:W-:Y:S02]  /*0120*/  MOV R31, RZ ;  /* 0x000000ff001f7202 */ /* 0x000fe40000000f00 */
[----:B------:R-:W-:-:S04]  /*0130*/  IADD3 R0, PT, PT, R29, -0x1, RZ ;  /* 0xffffffff1d007810 */ /* 0x000fc80007ffe0ff */
[----:B------:R-:W-:Y:S02]  /*0140*/  ISETP.GE.U32.AND P0, PT, R0, 0x3, PT ;  /* 0x000000030000780c */ /* 0x000fe40003f06070 */
[----:B------:R-:W-:Y:S01]  /*0150*/  MOV R0, RZ ;  /* 0x000000ff00007202 */ /* 0x000fe20000000f00 */
[----:B0-----:R-:W-:-:S06]  /*0160*/  ULEA UR5, UR6, UR4, 0x18 ;  /* 0x0000000406057291 */ /* 0x001fcc000f8ec0ff */
[----:B------:R-:W-:-:S04]  /*0170*/  LEA R7, R3, UR5, 0x6 ;  /* 0x0000000503077c11 */ /* 0x000fc8000f8e30ff */
[----:B------:R-:W-:Y:S05]  /*0180*/  @!P0 BRA `(.L_x_1) ;  /* 0x0000000c002c8947 */ /* 0x000fea0003800000 */
[C---:B------:R-:W-:Y:S01]  /*0190*/  IADD3 R0, PT, PT, R3.reuse, 0x30, RZ ;  /* 0x0000003003007810 */ /* 0x040fe20007ffe0ff */
[----:B------:R-:W-:Y:S01]  /*01a0*/  UIADD3 UR5, UPT, UPT, UR4, 0x400, URZ ;  /* 0x0000040004057890 */ /* 0x000fe2000fffe0ff */
[C---:B------:R-:W-:Y:S01]  /*01b0*/  IADD3 R8, PT, PT, R3.reuse, 0x20, RZ ;  /* 0x0000002003087810 */ /* 0x040fe20007ffe0ff */
[CCC-:B------:R-:W-:Y:S01]  /*01c0*/  IMAD R24, R3.reuse, R5.reuse, R2.reuse ;  /* 0x0000000503187224 */ /* 0x1c0fe200078e0202 */
[----:B------:R-:W-:Y:S01]  /*01d0*/  IADD3 R9, PT, PT, R3, 0x10, RZ ;  /* 0x0000001003097810 */ /* 0x000fe20007ffe0ff */
[-CC-:B------:R-:W-:Y:S01]  /*01e0*/  IMAD R0, R0, R5.reuse, R2.reuse ;  /* 0x0000000500007224 */ /* 0x180fe200078e0202 */
[----:B------:R-:W-:Y:S01]  /*01f0*/  ULEA UR5, UR6, UR5, 0x18 ;  /* 0x0000000506057291 */ /* 0x000fe2000f8ec0ff */
[-CC-:B------:R-:W-:Y:S02]  /*0200*/  IMAD R8, R8, R5.reuse, R2.reuse ;  /* 0x0000000508087224 */ /* 0x180fe400078e0202 */
[----:B------:R-:W-:Y:S02]  /*0210*/  HFMA2 R31, -RZ, RZ, 0, 0 ;  /* 0x00000000ff1f7431 */ /* 0x000fe400000001ff */
[----:B------:R-:W-:Y:S01]  /*0220*/  IMAD R9, R9, R5, R2 ;  /* 0x0000000509097224 */ /* 0x000fe200078e0202 */
[----:B------:R-:W-:-:S02]  /*0230*/  LEA R30, R11, R0, 0x4 ;  /* 0x000000000b1e7211 */ /* 0x000fc400078e20ff */
[----:B------:R-:W-:Y:S02]  /*0240*/  LOP3.LUT R0, R29, 0x7fffffc, RZ, 0xc0, !PT ;  /* 0x07fffffc1d007812 */ /* 0x000fe400078ec0ff */
[----:B------:R-:W-:Y:S02]  /*0250*/  LEA R22, R2, UR5, 0x2 ;  /* 0x0000000502167c11 */ /* 0x000fe4000f8e10ff */
[C---:B------:R-:W-:Y:S02]  /*0260*/  LEA R24, R11.reuse, R24, 0x4 ;  /* 0x000000180b187211 */ /* 0x040fe400078e20ff */
[C---:B------:R-:W-:Y:S02]  /*0270*/  LEA R28, R11.reuse, R8, 0x4 ;  /* 0x000000080b1c7211 */ /* 0x040fe400078e20ff */
[----:B------:R-:W-:Y:S02]  /*0280*/  LEA R26, R11, R9, 0x4 ;  /* 0x000000090b1a7211 */ /* 0x000fe400078e20ff */
[----:B------:R-:W-:-:S02]  /*0290*/  MOV R27, R21 ;  /* 0x00000015001b7202 */ /* 0x000fc40000000f00 */
[----:B------:R-:W-:Y:S02]  /*02a0*/  LEA R23, R2, R7, 0x2 ;  /* 0x0000000702177211 */ /* 0x000fe400078e10ff */
[----:B------:R-:W-:Y:S02]  /*02b0*/  IADD3 R25, PT, PT, -R0, RZ, RZ ;  /* 0x000000ff00197210 */ /* 0x000fe40007ffe1ff */
[----:B------:R-:W-:-:S07]  /*02c0*/  LEA R20, R3, R22, 0x6 ;  /* 0x0000001603147211 */ /* 0x000fce00078e30ff */
.L_x_2:
[----:B------:R-:W0:Y:S08]  /*02d0*/  LDC.64 R16, c[0x0][0x380] ;  /* 0x0000e000ff107b82 */ /* 0x000e300000000a00 */
[----:B------:R-:W1:Y:S01]  /*02e0*/  LDC.64 R18, c[0x0][0x388] ;  /* 0x0000e200ff127b82 */ /* 0x000e620000000a00 */
[----:B0-----:R-:W-:-:S05]  /*02f0*/  IMAD.WIDE R16, R27, 0x4, R16 ;  /* 0x000000041b107825 */ /* 0x001fca00078e0210 */
[----:B------:R-:W2:Y:S01]  /*0300*/  LDG.E R10, desc[UR8][R16.64] ;  /* 0x00000008100a7981 */ /* 0x000ea2000c1e1900 */
[----:B-1----:R-:W-:-:S05]  /*0310*/  IMAD.WIDE.U32 R8, R24, 0x4, R18 ;  /* 0x0000000418087825 */ /* 0x002fca00078e0012 */
[----:B------:R-:W3:Y:S04]  /*0320*/  LDG.E R35, desc[UR8][R8.64] ;  /* 0x0000000808237981 */ /* 0x000ee8000c1e1900 */
[----:B--2---:R-:W-:Y:S04]  /*0330*/  STS [R23], R10 ;  /* 0x0000000a17007388 */ /* 0x004fe80000000800 */
[----:B---3--:R-:W-:Y:S01]  /*0340*/  STS [R20], R35 ;  /* 0x0000002314007388 */ /* 0x008fe20000000800 */
[----:B------:R-:W-:Y:S06]  /*0350*/  BAR.SYNC.DEFER_BLOCKING 0x0 ;  /* 0x0000000000007b1d */ /* 0x000fec0000010000 */
[----:B------:R-:W-:Y:S04]  /*0360*/  LDS R11, [R22] ;  /* 0x00000000160b7984 */ /* 0x000fe80000000800 */
[----:B------:R-:W0:Y:S04]  /*0370*/  LDS.128 R12, [R7] ;  /* 0x00000000070c7984 */ /* 0x000e280000000c00 */
[----:B------:R-:W1:Y:S04]  /*0380*/  LDS R37, [R22+0x40] ;  /* 0x0000400016257984 */ /* 0x000e680000000800 */
[----:B------:R-:W2:Y:S01]  /*0390*/  LDS R33, [R22+0x80] ;  /* 0x0000800016217984 */ /* 0x000ea20000000800 */
[----:B0-----:R-:W-:-:S03]  /*03a0*/  FFMA R32, R12, R11, R31 ;  /* 0x0000000b0c207223 */ /* 0x001fc6000000001f */
[----:B------:R-:W0:Y:S01]  /*03b0*/  LDS R12, [R22+0xc0] ;  /* 0x0000c000160c7984 */ /* 0x000e220000000800 */
[----:B-1----:R-:W-:-:S03]  /*03c0*/  FFMA R34, R37, R13, R32 ;  /* 0x0000000d25227223 */ /* 0x002fc60000000020 */
[----:B------:R-:W-:Y:S04]  /*03d0*/  LDS R13, [R22+0x100] ;  /* 0x00010000160d7984 */ /* 0x000fe80000000800 */
[----:B------:R-:W1:Y:S04]  /*03e0*/  LDS.128 R8, [R7+0x10] ;  /* 0x0000100007087984 */ /* 0x000e680000000c00 */
[----:B------:R-:W3:Y:S04]  /*03f0*/  LDS R32, [R22+0x140] ;  /* 0x0001400016207984 */ /* 0x000ee80000000800 */
[----:B------:R-:W4:Y:S01]  /*0400*/  LDS R31, [R22+0x180] ;  /* 0x00018000161f7984 */ /* 0x000f220000000800 */
[----:B--2---:R-:W-:-:S03]  /*0410*/  FFMA R33, R33, R14, R34 ;  /* 0x0000000e21217223 */ /* 0x004fc60000000022 */
[----:B------:R-:W-:Y:S04]  /*0420*/  LDS R37, [R22+0x340] ;  /* 0x0003400016257984 */ /* 0x000fe80000000800 */
[----:B------:R-:W-:Y:S01]  /*0430*/  LDS R34, [R22+0x3c0] ;  /* 0x0003c00016227984 */ /* 0x000fe20000000800 */
[----:B0-----:R-:W-:-:S03]  /*0440*/  FFMA R15, R12, R15, R33 ;  /* 0x0000000f0c0f7223 */ /* 0x001fc60000000021 */
[----:B------:R-:W-:Y:S01]  /*0450*/  LDS R33, [R22+0x240] ;  /* 0x0002400016217984 */ /* 0x000fe20000000800 */
[----:B-1----:R-:W-:-:S03]  /*0460*/  FFMA R13, R8, R13, R15 ;  /* 0x0000000d080d7223 */ /* 0x002fc6000000000f */
[----:B------:R-:W0:Y:S01]  /*0470*/  LDS R8, [R22+0x1c0] ;  /* 0x0001c00016087984 */ /* 0x000e220000000800 */
[----:B---3--:R-:W-:-:S03]  /*0480*/  FFMA R32, R32, R9, R13 ;  /* 0x0000000920207223 */ /* 0x008fc6000000000d */
[----:B------:R-:W-:Y:S04]  /*0490*/  LDS R9, [R22+0x200] ;  /* 0x0002000016097984 */ /* 0x000fe80000000800 */
[----:B------:R-:W1:Y:S01]  /*04a0*/  LDS.128 R12, [R7+0x20] ;  /* 0x00002000070c7984 */ /* 0x000e620000000c00 */
[----:B----4-:R-:W-:-:S03]  /*04b0*/  FFMA R31, R31, R10, R32 ;  /* 0x0000000a1f1f7223 */ /* 0x010fc60000000020 */
[----:B------:R-:W2:Y:S04]  /*04c0*/  LDS R32, [R22+0x280] ;  /* 0x0002800016207984 */ /* 0x000ea80000000800 */
[----:B------:R-:W3:Y:S01]  /*04d0*/  LDS R10, [R22+0x2c0] ;  /* 0x0002c000160a7984 */ /* 0x000ee20000000800 */
[----:B0-----:R-:W-:-:S03]  /*04e0*/  FFMA R11, R8, R11, R31 ;  /* 0x0000000b080b7223 */ /* 0x001fc6000000001f */
[----:B------:R-:W-:Y:S01]  /*04f0*/  LDS R31, [R22+0x380] ;  /* 0x00038000161f7984 */ /* 0x000fe20000000800 */
[----:B-1----:R-:W-:-:S03]  /*0500*/  FFMA R12, R12, R9, R11 ;  /* 0x000000090c0c7223 */ /* 0x002fc6000000000b */
[----:B------:R-:W-:Y:S01]  /*0510*/  LDS R9, [R22+0x300] ;  /* 0x0003000016097984 */ /* 0x000fe20000000800 */
[----:B------:R-:W-:-:S04]  /*0520*/  FFMA R13, R33, R13, R12 ;  /* 0x0000000d210d7223 */ /* 0x000fc8000000000c */
[----:B--2---:R-:W-:-:S04]  /*0530*/  FFMA R13, R32, R14, R13 ;  /* 0x0000000e200d7223 */ /* 0x004fc8000000000d */
[----:B---3--:R-:W-:Y:S02]  /*0540*/  FFMA R11, R10, R15, R13 ;  /* 0x0000000f0a0b7223 */ /* 0x008fe4000000000d */
[----:B------:R-:W0:Y:S01]  /*0550*/  LDS.128 R12, [R7+0x30] ;  /* 0x00003000070c7984 */ /* 0x000e220000000c00 */
[----:B------:R-:W-:Y:S01]  /*0560*/  IMAD.WIDE.U32 R32, R26, 0x4, R18 ;  /* 0x000000041a207825 */ /* 0x000fe200078e0012 */
[----:B------:R-:W-:Y:S06]  /*0570*/  BAR.SYNC.DEFER_BLOCKING 0x0 ;  /* 0x0000000000007b1d */ /* 0x000fec0000010000 */
[----:B------:R-:W2:Y:S04]  /*0580*/  LDG.E R33, desc[UR8][R32.64] ;  /* 0x0000000820217981 */ /* 0x000ea8000c1e1900 */
[----:B------:R-:W3:Y:S01]  /*0590*/  LDG.E R32, desc[UR8][R16.64+0x40] ;  /* 0x0000400810207981 */ /* 0x000ee2000c1e1900 */
[----:B0-----:R-:W-:-:S04]  /*05a0*/  FFMA R12, R12, R9, R11 ;  /* 0x000000090c0c7223 */ /* 0x001fc8000000000b */
[----:B------:R-:W-:-:S04]  /*05b0*/  FFMA R36, R37, R13, R12 ;  /* 0x0000000d25247223 */ /* 0x000fc8000000000c */
[----:B------:R-:W-:-:S04]  /*05c0*/  FFMA R31, R31, R14, R36 ;  /* 0x0000000e1f1f7223 */ /* 0x000fc80000000024 */
[----:B------:R-:W-:Y:S01]  /*05d0*/  FFMA R15, R34, R15, R31 ;  /* 0x0000000f220f7223 */ /* 0x000fe2000000001f */
[----:B---3--:R-:W-:Y:S04]  /*05e0*/  STS [R23], R32 ;  /* 0x0000002017007388 */ /* 0x008fe80000000800 */
[----:B--2---:R-:W-:Y:S01]  /*05f0*/  STS [R20], R33 ;  /* 0x0000002114007388 */ /* 0x004fe20000000800 */
[----:B------:R-:W-:Y:S06]  /*0600*/  BAR.SYNC.DEFER_BLOCKING 0x0 ;  /* 0x0000000000007b1d */ /* 0x000fec0000010000 */
[----:B------:R-:W-:Y:S04]  /*0610*/  LDS R35, [R22] ;  /* 0x0000000016237984 */ /* 0x000fe80000000800 */
[----:B------:R-:W0:Y:S04]  /*0620*/  LDS.128 R8, [R7] ;  /* 0x0000000007087984 */ /* 0x000e280000000c00 */
[----:B------:R-:W1:Y:S04]  /*0630*/  LDS R12, [R22+0x40] ;  /* 0x00004000160c7984 */ /* 0x000e680000000800 */
[----:B------:R-:W2:Y:S04]  /*0640*/  LDS R31, [R22+0x80] ;  /* 0x00008000161f7984 */ /* 0x000ea80000000800 */
[----:B------:R-:W-:Y:S04]  /*0650*/  LDS R32, [R22+0x140] ;  /* 0x0001400016207984 */ /* 0x000fe80000000800 */
[----:B------:R-:W-:Y:S04]  /*0660*/  LDS R33, [R22+0x180] ;  /* 0x0001800016217984 */ /* 0x000fe80000000800 */
[----:B------:R-:W-:Y:S01]  /*0670*/  LDS R37, [R22+0x340] ;  /* 0x0003400016257984 */ /* 0x000fe20000000800 */
[----:B0-----:R-:W-:-:S03]  /*0680*/  FFMA R15, R8, R35, R15 ;  /* 0x00000023080f7223 */ /* 0x001fc6000000000f */
[----:B------:R-:W0:Y:S01]  /*0690*/  LDS R8, [R22+0xc0] ;  /* 0x0000c00016087984 */ /* 0x000e220000000800 */
[----:B-1----:R-:W-:-:S03]  /*06a0*/  FFMA R34, R12, R9, R15 ;  /* 0x000000090c227223 */ /* 0x002fc6000000000f */
[----:B------:R-:W-:Y:S04]  /*06b0*/  LDS R9, [R22+0x100] ;  /* 0x0001000016097984 */ /* 0x000fe80000000800 */
[----:B------:R-:W1:Y:S01]  /*06c0*/  LDS.128 R12, [R7+0x10] ;  /* 0x00001000070c7984 */ /* 0x000e620000000c00 */
[----:B--2---:R-:W-:-:S03]  /*06d0*/  FFMA R31, R31, R10, R34 ;  /* 0x0000000a1f1f7223 */ /* 0x004fc60000000022 */
[----:B------:R-:W-:Y:S01]  /*06e0*/  LDS R34, [R22+0x3c0] ;  /* 0x0003c00016227984 */ /* 0x000fe20000000800 */
[----:B0-----:R-:W-:-:S03]  /*06f0*/  FFMA R11, R8, R11, R31 ;  /* 0x0000000b080b7223 */ /* 0x001fc6000000001f */
[----:B------:R-:W-:Y:S01]  /*0700*/  LDS R31, [R22+0x240] ;  /* 0x00024000161f7984 */ /* 0x000fe20000000800 */
[----:B-1----:R-:W-:-:S03]  /*0710*/  FFMA R9, R12, R9, R11 ;  /* 0x000000090c097223 */ /* 0x002fc6000000000b */
[----:B------:R-:W0:Y:S01]  /*0720*/  LDS R12, [R22+0x1c0] ;  /* 0x0001c000160c7984 */ /* 0x000e220000000800 */
[----:B------:R-:W-:-:S03]  /*0730*/  FFMA R32, R32, R13, R9 ;  /* 0x0000000d20207223 */ /* 0x000fc60000000009 */
[----:B------:R-:W-:Y:S04]  /*0740*/  LDS R13, [R22+0x200] ;  /* 0x00020000160d7984 */ /* 0x000fe80000000800 */
[----:B------:R-:W1:Y:S01]  /*0750*/  LDS.128 R8, [R7+0x20] ;  /* 0x0000200007087984 */ /* 0x000e620000000c00 */
[----:B------:R-:W-:-:S03]  /*0760*/  FFMA R33, R33, R14, R32 ;  /* 0x0000000e21217223 */ /* 0x000fc60000000020 */
[----:B------:R-:W2:Y:S04]  /*0770*/  LDS R32, [R22+0x280] ;  /* 0x0002800016207984 */ /* 0x000ea80000000800 */
[----:B------:R-:W3:Y:S01]  /*0780*/  LDS R14, [R22+0x2c0] ;  /* 0x0002c000160e7984 */ /* 0x000ee20000000800 */
[----:B0-----:R-:W-:-:S04]  /*0790*/  FFMA R15, R12, R15, R33 ;  /* 0x0000000f0c0f7223 */ /* 0x001fc80000000021 */
[----:B-1----:R-:W-:-:S04]  /*07a0*/  FFMA R8, R8, R13, R15 ;  /* 0x0000000d08087223 */ /* 0x002fc8000000000f */
[----:B------:R-:W-:Y:S02]  /*07b0*/  FFMA R9, R31, R9, R8 ;  /* 0x000000091f097223 */ /* 0x000fe40000000008 */
[----:B------:R-:W-:Y:S02]  /*07c0*/  LDS R31, [R22+0x380] ;  /* 0x00038000161f7984 */ /* 0x000fe40000000800 */
[----:B--2---:R-:W-:Y:S02]  /*07d0*/  FFMA R13, R32, R10, R9 ;  /* 0x0000000a200d7223 */ /* 0x004fe40000000009 */
[----:B------:R-:W-:Y:S02]  /*07e0*/  LDS R9, [R22+0x300] ;  /* 0x0003000016097984 */ /* 0x000fe40000000800 */
        /* <DEDUP_REMOVED lines=10> */
[----:B------:R-:W-:Y:S01]  /*0890*/  IMAD.WIDE.U32 R18, R30, 0x4, R18 ;  /* 0x000000041e127825 */ /* 0x000fe200078e0012 */
        /* <DEDUP_REMOVED lines=8> */
[----:B------:R-:W-:Y:S01]  /*0920*/  LDS R34, [R22+0x340] ;  /* 0x0003400016227984 */ /* 0x000fe20000000800 */
[----:B0-----:R-:W-:-:S03]  /*0930*/  FFMA R15, R8, R35, R15 ;  /* 0x00000023080f7223 */ /* 0x001fc6000000000f */
[----:B------:R-:W0:Y:S01]  /*0940*/  LDS R35, [R22+0xc0] ;  /* 0x0000c00016237984 */ /* 0x000e220000000800 */
[----:B-1----:R-:W-:-:S03]  /*0950*/  FFMA R32, R12, R9, R15 ;  /* 0x000000090c207223 */ /* 0x002fc6000000000f */
[----:B------:R-:W-:Y:S04]  /*0960*/  LDS R9, [R22+0x100] ;  /* 0x0001000016097984 */ /* 0x000fe80000000800 */
[----:B------:R-:W1:Y:S04]  /*0970*/  LDS.128 R12, [R7+0x10] ;  /* 0x00001000070c7984 */ /* 0x000e680000000c00 */
[----:B------:R-:W3:Y:S01]  /*0980*/  LDS R8, [R22+0x140] ;  /* 0x0001400016087984 */ /* 0x000ee20000000800 */
[----:B--2---:R-:W-:-:S03]  /*0990*/  FFMA R10, R31, R10, R32 ;  /* 0x0000000a1f0a7223 */ /* 0x004fc60000000020 */
[----:B------:R-:W2:Y:S01]  /*09a0*/  LDS R31, [R22+0x180] ;  /* 0x00018000161f7984 */ /* 0x000ea20000000800 */
[----:B0-----:R-:W-:-:S03]  /*09b0*/  FFMA R11, R35, R11, R10 ;  /* 0x0000000b230b7223 */ /* 0x001fc6000000000a */
[----:B------:R-:W-:Y:S01]  /*09c0*/  LDS R35, [R22+0x240] ;  /* 0x0002400016237984 */ /* 0x000fe20000000800 */
[----:B-1----:R-:W-:-:S03]  /*09d0*/  FFMA R9, R12, R9, R11 ;  /* 0x000000090c097223 */ /* 0x002fc6000000000b */
[----:B------:R-:W0:Y:S01]  /*09e0*/  LDS R12, [R22+0x1c0] ;  /* 0x0001c000160c7984 */ /* 0x000e220000000800 */
[----:B---3--:R-:W-:-:S03]  /*09f0*/  FFMA R32, R8, R13, R9 ;  /* 0x0000000d08207223 */ /* 0x008fc60000000009 */
[----:B------:R-:W1:Y:S04]  /*0a00*/  LDS.128 R8, [R7+0x20] ;  /* 0x0000200007087984 */ /* 0x000e680000000c00 */
[----:B------:R-:W3:Y:S01]  /*0a10*/  LDS R13, [R22+0x280] ;  /* 0x00028000160d7984 */ /* 0x000ee20000000800 */
[----:B--2---:R-:W-:-:S03]  /*0a20*/  FFMA R31, R31, R14, R32 ;  /* 0x0000000e1f1f7223 */ /* 0x004fc60000000020 */
[----:B------:R-:W-:Y:S01]  /*0a30*/  LDS R32, [R22+0x3c0] ;  /* 0x0003c00016207984 */ /* 0x000fe20000000800 */
[----:B0-----:R-:W-:-:S04]  /*0a40*/  FFMA R15, R12, R15, R31 ;  /* 0x0000000f0c0f7223 */ /* 0x001fc8000000001f */
[----:B-1----:R-:W-:Y:S02]  /*0a50*/  FFMA R8, R8, R33, R15 ;  /* 0x0000002108087223 */ /* 0x002fe4000000000f */
[----:B------:R-:W-:Y:S02]  /*0a60*/  LDS R33, [R22+0x380] ;  /* 0x0003800016217984 */ /* 0x000fe40000000800 */
[----:B------:R-:W-:Y:S02]  /*0a70*/  FFMA R12, R35, R9, R8 ;  /* 0x00000009230c7223 */ /* 0x000fe40000000008 */
[----:B------:R-:W0:Y:S02]  /*0a80*/  LDS R8, [R22+0x2c0] ;  /* 0x0002c00016087984 */ /* 0x000e240000000800 */
[----:B---3--:R-:W-:Y:S02]  /*0a90*/  FFMA R9, R13, R10, R12 ;  /* 0x0000000a0d097223 */ /* 0x008fe4000000000c */
[----:B------:R-:W-:Y:S04]  /*0aa0*/  LDS R35, [R22+0x300] ;  /* 0x0003000016237984 */ /* 0x000fe80000000800 */
[----:B------:R-:W1:Y:S01]  /*0ab0*/  LDS.128 R12, [R7+0x30] ;  /* 0x00003000070c7984 */ /* 0x000e620000000c00 */
[----:B------:R-:W-:Y:S06]  /*0ac0*/  BAR.SYNC.DEFER_BLOCKING 0x0 ;  /* 0x0000000000007b1d */ /* 0x000fec0000010000 */
[----:B------:R0:W2:Y:S04]  /*0ad0*/  LDG.E R16, desc[UR8][R16.64+0xc0] ;  /* 0x0000c00810107981 */ /* 0x0000a8000c1e1900 */
[----:B------:R-:W3:Y:S01]  /*0ae0*/  LDG.E R19, desc[UR8][R18.64] ;  /* 0x0000000812137981 */ /* 0x000ee2000c1e1900 */
[----:B0-----:R-:W-:-:S04]  /*0af0*/  FFMA R17, R8, R11, R9 ;  /* 0x0000000b08117223 */ /* 0x001fc80000000009 */
[----:B-1----:R-:W-:-:S04]  /*0b00*/  FFMA R35, R12, R35, R17 ;  /* 0x000000230c237223 */ /* 0x002fc80000000011 */
[----:B------:R-:W-:-:S04]  /*0b10*/  FFMA R34, R34, R13, R35 ;  /* 0x0000000d22227223 */ /* 0x000fc80000000023 */
[----:B------:R-:W-:-:S04]  /*0b20*/  FFMA R33, R33, R14, R34 ;  /* 0x0000000e21217223 */ /* 0x000fc80000000022 */
[----:B------:R-:W-:Y:S01]  /*0b30*/  FFMA R17, R32, R15, R33 ;  /* 0x0000000f20117223 */ /* 0x000fe20000000021 */
[----:B------:R-:W-:-:S04]  /*0b40*/  IADD3 R25, PT, PT, R25, 0x4, RZ ;  /* 0x0000000419197810 */ /* 0x000fc80007ffe0ff */
[----:B------:R-:W-:Y:S02]  /*0b50*/  ISETP.NE.AND P0, PT, R25, RZ, PT ;  /* 0x000000ff1900720c */ /* 0x000fe40003f05270 */
[----:B------:R-:W-:Y:S02]  /*0b60*/  IADD3 R27, PT, PT, R27, 0x40, RZ ;  /* 0x000000401b1b7810 */ /* 0x000fe40007ffe0ff */
[C---:B------:R-:W-:Y:S02]  /*0b70*/  LEA R30, R5.reuse, R30, 0x6 ;  /* 0x0000001e051e7211 */ /* 0x040fe400078e30ff */
[C---:B------:R-:W-:Y:S02]  /*0b80*/  LEA R28, R5.reuse, R28, 0x6 ;  /* 0x0000001c051c7211 */ /* 0x040fe400078e30ff */
[C---:B------:R-:W-:Y:S02]  /*0b90*/  LEA R26, R5.reuse, R26, 0x6 ;  /* 0x0000001a051a7211 */ /* 0x040fe400078e30ff */
[----:B------:R-:W-:Y:S01]  /*0ba0*/  LEA R24, R5, R24, 0x6 ;  /* 0x0000001805187211 */ /* 0x000fe200078e30ff */
[----:B--2---:R-:W-:Y:S04]  /*0bb0*/  STS [R23], R16 ;  /* 0x0000001017007388 */ /* 0x004fe80000000800 */
[----:B---3--:R-:W-:Y:S01]  /*0bc0*/  STS [R20], R19 ;  /* 0x0000001314007388 */ /* 0x008fe20000000800 */
[----:B------:R-:W-:Y:S06]  /*0bd0*/  BAR.SYNC.DEFER_BLOCKING 0x0 ;  /* 0x0000000000007b1d */ /* 0x000fec0000010000 */
[----:B------:R-:W-:Y:S04]  /*0be0*/  LDS R31, [R22] ;  /* 0x00000000161f7984 */ /* 0x000fe80000000800 */
[----:B------:R-:W0:Y:S04]  /*0bf0*/  LDS.128 R8, [R7] ;  /* 0x0000000007087984 */ /* 0x000e280000000c00 */
[----:B------:R-:W1:Y:S04]  /*0c00*/  LDS R36, [R22+0x40] ;  /* 0x0000400016247984 */ /* 0x000e680000000800 */
[----:B------:R-:W2:Y:S04]  /*0c10*/  LDS R37, [R22+0x80] ;  /* 0x0000800016257984 */ /* 0x000ea80000000800 */
[----:B------:R-:W3:Y:S04]  /*0c20*/  LDS R34, [R22+0xc0] ;  /* 0x0000c00016227984 */ /* 0x000ee80000000800 */
[----:B------:R-:W-:Y:S04]  /*0c30*/  LDS R33, [R22+0x100] ;  /* 0x0001000016217984 */ /* 0x000fe80000000800 */
[----:B------:R-:W4:Y:S04]  /*0c40*/  LDS.128 R12, [R7+0x10] ;  /* 0x00001000070c7984 */ /* 0x000f280000000c00 */
[----:B------:R-:W5:Y:S04]  /*0c50*/  LDS R32, [R22+0x140] ;  /* 0x0001400016207984 */ /* 0x000f680000000800 */
[----:B------:R-:W5:Y:S01]  /*0c60*/  LDS R35, [R22+0x180] ;  /* 0x0001800016237984 */ /* 0x000f620000000800 */
[----:B0-----:R-:W-:-:S03]  /*0c70*/  FFMA R17, R8, R31, R17 ;  /* 0x0000001f08117223 */ /* 0x001fc60000000011 */
[----:B------:R-:W0:Y:S01]  /*0c80*/  LDS R8, [R22+0x1c0] ;  /* 0x0001c00016087984 */ /* 0x000e220000000800 */
[----:B-1----:R-:W-:-:S03]  /*0c90*/  FFMA R36, R36, R9, R17 ;  /* 0x0000000924247223 */ /* 0x002fc60000000011 */
[----:B------:R-:W-:Y:S04]  /*0ca0*/  LDS R31, [R22+0x200] ;  /* 0x00020000161f7984 */ /* 0x000fe80000000800 */
[----:B------:R-:W1:Y:S01]  /*0cb0*/  LDS.128 R16, [R7+0x20] ;  /* 0x0000200007107984 */ /* 0x000e620000000c00 */
[----:B--2---:R-:W-:-:S04]  /*0cc0*/  FFMA R37, R37, R10, R36 ;  /* 0x0000000a25257223 */ /* 0x004fc80000000024 */
[----:B---3--:R-:W-:-:S04]  /*0cd0*/  FFMA R11, R34, R11, R37 ;  /* 0x0000000b220b7223 */ /* 0x008fc80000000025 */
[----:B----4-:R-:W-:Y:S02]  /*0ce0*/  FFMA R11, R12, R33, R11 ;  /* 0x000000210c0b7223 */ /* 0x010fe4000000000b */
[----:B------:R-:W2:Y:S02]  /*0cf0*/  LDS R12, [R22+0x240] ;  /* 0x00024000160c7984 */ /* 0x000ea40000000800 */
[----:B-----5:R-:W-:Y:S02]  /*0d00*/  FFMA R32, R32, R13, R11 ;  /* 0x0000000d20207223 */ /* 0x020fe4000000000b */
[----:B------:R-:W3:Y:S02]  /*0d10*/  LDS R13, [R22+0x280] ;  /* 0x00028000160d7984 */ /* 0x000ee40000000800 */
[----:B------:R-:W-:Y:S02]  /*0d20*/  FFMA R35, R35, R14, R32 ;  /* 0x0000000e23237223 */ /* 0x000fe40000000020 */
[----:B------:R-:W4:Y:S04]  /*0d30*/  LDS R14, [R22+0x2c0] ;  /* 0x0002c000160e7984 */ /* 0x000f280000000800 */
[----:B------:R-:W-:Y:S01]  /*0d40*/  LDS R32, [R22+0x340] ;  /* 0x0003400016207984 */ /* 0x000fe20000000800 */
[----:B0-----:R-:W-:-:S03]  /*0d50*/  FFMA R35, R8, R15, R35 ;  /* 0x0000000f08237223 */ /* 0x001fc60000000023 */
[----:B------:R-:W-:Y:S04]  /*0d60*/  LDS R15, [R22+0x300] ;  /* 0x00030000160f7984 */ /* 0x000fe80000000800 */
[----:B------:R-:W0:Y:S01]  /*0d70*/  LDS.128 R8, [R7+0x30] ;  /* 0x0000300007087984 */ /* 0x000e220000000c00 */
[----:B-1----:R-:W-:-:S03]  /*0d80*/  FFMA R35, R16, R31, R35 ;  /* 0x0000001f10237223 */ /* 0x002fc60000000023 */
[----:B------:R-:W1:Y:S04]  /*0d90*/  LDS R31, [R22+0x380] ;  /* 0x00038000161f7984 */ /* 0x000e680000000800 */
[----:B------:R-:W5:Y:S01]  /*0da0*/  LDS R16, [R22+0x3c0] ;  /* 0x0003c00016107984 */ /* 0x000f620000000800 */
[----:B--2---:R-:W-:-:S04]  /*0db0*/  FFMA R12, R12, R17, R35 ;  /* 0x000000110c0c7223 */ /* 0x004fc80000000023 */
[----:B---3--:R-:W-:-:S04]  /*0dc0*/  FFMA R13, R13, R18, R12 ;  /* 0x000000120d0d7223 */ /* 0x008fc8000000000c */
[----:B----4-:R-:W-:-:S04]  /*0dd0*/  FFMA R13, R14, R19, R13 ;  /* 0x000000130e0d7223 */ /* 0x010fc8000000000d */
[----:B0-----:R-:W-:-:S04]  /*0de0*/  FFMA R13, R8, R15, R13 ;  /* 0x0000000f080d7223 */ /* 0x001fc8000000000d */
[----:B------:R-:W-:-:S04]  /*0df0*/  FFMA R32, R32, R9, R13 ;  /* 0x0000000920207223 */ /* 0x000fc8000000000d */
[----:B-1----:R-:W-:-:S04]  /*0e00*/  FFMA R31, R31, R10, R32 ;  /* 0x0000000a1f1f7223 */ /* 0x002fc80000000020 */
[----:B-----5:R-:W-:Y:S01]  /*0e10*/  FFMA R31, R16, R11, R31 ;  /* 0x0000000b101f7223 */ /* 0x020fe2000000001f */
[----:B------:R-:W-:Y:S06]  /*0e20*/  BAR.SYNC.DEFER_BLOCKING 0x0 ;  /* 0x0000000000007b1d */ /* 0x000fec0000010000 */
[----:B------:R-:W-:Y:S05]  /*0e30*/  @P0 BRA `(.L_x_2) ;  /* 0xfffffff400240947 */ /* 0x000fea000383ffff */
.L_x_1:
[----:B------:R-:W-:-:S13]  /*0e40*/  LOP3.LUT P0, R8, R29, 0x3, RZ, 0xc0, !PT ;  /* 0x000000031d087812 */ /* 0x000fda000780c0ff */
[----:B------:R-:W-:Y:S05]  /*0e50*/  @!P0 BRA `(.L_x_0) ;  /* 0x00000008007c8947 */ /* 0x000fea0003800000 */
[----:B------:R-:W-:Y:S02]  /*0e60*/  ISETP.NE.AND P0, PT, R8, 0x1, PT ;  /* 0x000000010800780c */ /* 0x000fe40003f05270 */
[----:B------:R-:W-:-:S04]  /*0e70*/  LOP3.LUT R29, R29, 0x1, RZ, 0xc0, !PT ;  /* 0x000000011d1d7812 */ /* 0x000fc800078ec0ff */
[----:B------:R-:W-:-:S07]  /*0e80*/  ISETP.NE.U32.AND P1, PT, R29, 0x1, PT ;  /* 0x000000011d00780c */ /* 0x000fce0003f25070 */
[----:B------:R-:W-:Y:S06]  /*0e90*/  @!P0 BRA `(.L_x_3) ;  /* 0x0000000400908947 */ /* 0x000fec0003800000 */
[----:B------:R-:W0:Y:S01]  /*0ea0*/  LDC.64 R22, c[0x0][0x380] ;  /* 0x0000e000ff167b82 */ /* 0x000e220000000a00 */
[C---:B------:R-:W-:Y:S02]  /*0eb0*/  LEA R18, R0.reuse, R3, 0x4 ;  /* 0x0000000300127211 */ /* 0x040fe400078e20ff */
[----:B------:R-:W-:-:S03]  /*0ec0*/  LEA R9, R0, R21, 0x4 ;  /* 0x0000001500097211 */ /* 0x000fc600078e20ff */
[----:B------:R-:W-:Y:S02]  /*0ed0*/  IMAD R13, R18, R5, R4 ;  /* 0x00000005120d7224 */ /* 0x000fe400078e0204 */
[----:B------:R-:W1:Y:S01]  /*0ee0*/  LDC.64 R16, c[0x0][0x388] ;  /* 0x0000e200ff107b82 */ /* 0x000e620000000a00 */
[----:B0-----:R-:W-:-:S05]  /*0ef0*/  IMAD.WIDE R22, R9, 0x4, R22 ;  /* 0x0000000409167825 */ /* 0x001fca00078e0216 */
[----:B------:R-:W2:Y:S01]  /*0f00*/  LDG.E R19, desc[UR8][R22.64] ;  /* 0x0000000816137981 */ /* 0x000ea2000c1e1900 */
[----:B-1----:R-:W-:-:S05]  /*0f10*/  IMAD.WIDE.U32 R12, R13, 0x4, R16 ;  /* 0x000000040d0c7825 */ /* 0x002fca00078e0010 */
[----:B------:R-:W3:Y:S01]  /*0f20*/  LDG.E R25, desc[UR8][R12.64] ;  /* 0x000000080c197981 */ /* 0x000ee2000c1e1900 */
[----:B------:R-:W-:-:S04]  /*0f30*/  UIADD3 UR5, UPT, UPT, UR4, 0x400, URZ ;  /* 0x0000040004057890 */ /* 0x000fc8000fffe0ff */
[----:B------:R-:W-:Y:S01]  /*0f40*/  ULEA UR5, UR6, UR5, 0x18 ;  /* 0x0000000506057291 */ /* 0x000fe2000f8ec0ff */
[----:B------:R-:W-:-:S05]  /*0f50*/  LEA R30, R2, R7, 0x2 ;  /* 0x00000007021e7211 */ /* 0x000fca00078e10ff */
[----:B------:R-:W-:-:S04]  /*0f60*/  LEA R20, R2, UR5, 0x2 ;  /* 0x0000000502147c11 */ /* 0x000fc8000f8e10ff */
[----:B------:R-:W-:Y:S02]  /*0f70*/  LEA R32, R3, R20, 0x6 ;  /* 0x0000001403207211 */ /* 0x000fe400078e30ff */
[----:B------:R-:W-:Y:S01]  /*0f80*/  IADD3 R18, PT, PT, R18, 0x10, RZ ;  /* 0x0000001012127810 */ /* 0x000fe20007ffe0ff */
        /* <DEDUP_REMOVED lines=11> */
[----:B------:R-:W5:Y:S04]  /*1040*/  LDS R19, [R20+0x180] ;  /* 0x0001800014137984 */ /* 0x000f680000000800 */
[----:B------:R-:W5:Y:S04]  /*1050*/  LDS R24, [R20+0x1c0] ;  /* 0x0001c00014187984 */ /* 0x000f680000000800 */
[----:B------:R-:W-:Y:S01]  /*1060*/  LDS R36, [R20+0x240] ;  /* 0x0002400014247984 */ /* 0x000fe20000000800 */
[----:B0-----:R-:W-:-:S03]  /*1070*/  FFMA R8, R8, R27, R31 ;  /* 0x0000001b08087223 */ /* 0x001fc6000000001f */
[----:B------:R-:W-:Y:S01]  /*1080*/  LDS R27, [R20+0x200] ;  /* 0x00020000141b7984 */ /* 0x000fe20000000800 */
[----:B-1----:R-:W-:-:S03]  /*1090*/  FFMA R9, R29, R9, R8 ;  /* 0x000000091d097223 */ /* 0x002fc60000000008 */
[----:B------:R-:W-:Y:S01]  /*10a0*/  LDS R29, [R20+0x300] ;  /* 0x00030000141d7984 */ /* 0x000fe20000000800 */
[----:B--2---:R-:W-:-:S03]  /*10b0*/  FFMA R10, R28, R10, R9 ;  /* 0x0000000a1c0a7223 */ /* 0x004fc60000000009 */
[----:B------:R-:W-:Y:S01]  /*10c0*/  LDS R31, [R20+0x380] ;  /* 0x00038000141f7984 */ /* 0x000fe20000000800 */
[----:B---3--:R-:W-:-:S03]  /*10d0*/  FFMA R11, R33, R11, R10 ;  /* 0x0000000b210b7223 */ /* 0x008fc6000000000a */
[----:B------:R-:W-:Y:S04]  /*10e0*/  LDS R33, [R20+0x280] ;  /* 0x0002800014217984 */ /* 0x000fe80000000800 */
[----:B------:R-:W-:Y:S01]  /*10f0*/  LDS R28, [R20+0x3c0] ;  /* 0x0003c000141c7984 */ /* 0x000fe20000000800 */
[----:B----4-:R-:W-:-:S03]  /*1100*/  FFMA R11, R12, R34, R11 ;  /* 0x000000220c0b7223 */ /* 0x010fc6000000000b */
[----:B------:R-:W-:Y:S01]  /*1110*/  LDS R34, [R20+0x2c0] ;  /* 0x0002c00014227984 */ /* 0x000fe20000000800 */
[----:B-----5:R-:W-:Y:S01]  /*1120*/  FFMA R26, R26, R13, R11 ;  /* 0x0000000d1a1a7223 */ /* 0x020fe2000000000b */
[----:B------:R-:W-:Y:S02]  /*1130*/  IMAD R13, R18, R5, R4 ;  /* 0x00000005120d7224 */ /* 0x000fe400078e0204 */
[----:B------:R-:W0:Y:S01]  /*1140*/  LDS.128 R8, [R7+0x20] ;  /* 0x0000200007087984 */ /* 0x000e220000000c00 */
[----:B------:R-:W-:Y:S01]  /*1150*/  FFMA R19, R19, R14, R26 ;  /* 0x0000000e13137223 */ /* 0x000fe2000000001a */
[----:B------:R-:W-:Y:S02]  /*1160*/  IMAD.WIDE.U32 R12, R13, 0x4, R16 ;  /* 0x000000040d0c7825 */ /* 0x000fe400078e0010 */
[----:B------:R-:W-:Y:S02]  /*1170*/  LDS R26, [R20+0x340] ;  /* 0x00034000141a7984 */ /* 0x000fe40000000800 */
[----:B------:R-:W-:-:S02]  /*1180*/  FFMA R35, R24, R15, R19 ;  /* 0x0000000f18237223 */ /* 0x000fc40000000013 */
[----:B------:R-:W1:Y:S01]  /*1190*/  LDS.128 R16, [R7+0x30] ;  /* 0x0000300007107984 */ /* 0x000e620000000c00 */
[----:B------:R-:W-:Y:S06]  /*11a0*/  BAR.SYNC.DEFER_BLOCKING 0x0 ;  /* 0x0000000000007b1d */ /* 0x000fec0000010000 */
[----:B------:R-:W2:Y:S04]  /*11b0*/  LDG.E R23, desc[UR8][R22.64+0x40] ;  /* 0x0000400816177981 */ /* 0x000ea8000c1e1900 */
[----:B------:R-:W3:Y:S01]  /*11c0*/  LDG.E R37, desc[UR8][R12.64] ;  /* 0x000000080c257981 */ /* 0x000ee2000c1e1900 */
[----:B0-----:R-:W-:-:S04]  /*11d0*/  FFMA R35, R8, R27, R35 ;  /* 0x0000001b08237223 */ /* 0x001fc80000000023 */
[----:B------:R-:W-:-:S04]  /*11e0*/  FFMA R36, R36, R9, R35 ;  /* 0x0000000924247223 */ /* 0x000fc80000000023 */
[----:B------:R-:W-:-:S04]  /*11f0*/  FFMA R33, R33, R10, R36 ;  /* 0x0000000a21217223 */ /* 0x000fc80000000024 */
[----:B------:R-:W-:-:S04]  /*1200*/  FFMA R33, R34, R11, R33 ;  /* 0x0000000b22217223 */ /* 0x000fc80000000021 */
[----:B-1----:R-:W-:-:S04]  /*1210*/  FFMA R29, R16, R29, R33 ;  /* 0x0000001d101d7223 */ /* 0x002fc80000000021 */
[----:B------:R-:W-:-:S04]  /*1220*/  FFMA R26, R26, R17, R29 ;  /* 0x000000111a1a7223 */ /* 0x000fc8000000001d */
[----:B------:R-:W-:-:S04]  /*1230*/  FFMA R31, R31, R18, R26 ;  /* 0x000000121f1f7223 */ /* 0x000fc8000000001a */
[----:B------:R-:W-:Y:S01]  /*1240*/  FFMA R33, R28, R19, R31 ;  /* 0x000000131c217223 */ /* 0x000fe2000000001f */
        /* <DEDUP_REMOVED lines=14> */
[----:B------:R-:W-:Y:S04]  /*1330*/  LDS R31, [R20+0x200] ;  /* 0x00020000141f7984 */ /* 0x000fe80000000800 */
[----:B------:R-:W5:Y:S01]  /*1340*/  LDS.128 R16, [R7+0x20] ;  /* 0x0000200007107984 */ /* 0x000f620000000c00 */
[----:B0-----:R-:W-:-:S03]  /*1350*/  FFMA R25, R12, R25, R33 ;  /* 0x000000190c197223 */ /* 0x001fc60000000021 */
[----:B------:R-:W0:Y:S01]  /*1360*/  LDS R28, [R20+0x240] ;  /* 0x00024000141c7984 */ /* 0x000e220000000800 */
[----:B-1----:R-:W-:-:S03]  /*1370*/  FFMA R24, R24, R13, R25 ;  /* 0x0000000d18187223 */ /* 0x002fc60000000019 */
[----:B------:R-:W1:Y:S01]  /*1380*/  LDS R25, [R20+0x280] ;  /* 0x0002800014197984 */ /* 0x000e620000000800 */
[----:B--2---:R-:W-:-:S03]  /*1390*/  FFMA R27, R27, R14, R24 ;  /* 0x0000000e1b1b7223 */ /* 0x004fc60000000018 */
[----:B------:R-:W2:Y:S01]  /*13a0*/  LDS R24, [R20+0x2c0] ;  /* 0x0002c00014187984 */ /* 0x000ea20000000800 */
[----:B---3--:R-:W-:-:S03]  /*13b0*/  FFMA R33, R22, R15, R27 ;  /* 0x0000000f16217223 */ /* 0x008fc6000000001b */
[----:B------:R-:W-:Y:S04]  /*13c0*/  LDS R27, [R20+0x300] ;  /* 0x00030000141b7984 */ /* 0x000fe80000000800 */
[----:B------:R-:W3:Y:S01]  /*13d0*/  LDS.128 R12, [R7+0x30] ;  /* 0x00003000070c7984 */ /* 0x000ee20000000c00 */
[----:B----4-:R-:W-:-:S03]  /*13e0*/  FFMA R33, R8, R23, R33 ;  /* 0x0000001708217223 */ /* 0x010fc60000000021 */
[----:B------:R-:W4:Y:S04]  /*13f0*/  LDS R22, [R20+0x340] ;  /* 0x0003400014167984 */ /* 0x000f280000000800 */
[----:B------:R-:W4:Y:S01]  /*1400*/  LDS R23, [R20+0x380] ;  /* 0x0003800014177984 */ /* 0x000f220000000800 */
[----:B-----5:R-:W-:-:S03]  /*1410*/  FFMA R30, R30, R9, R33 ;  /* 0x000000091e1e7223 */ /* 0x020fc60000000021 */
[----:B------:R-:W5:Y:S01]  /*1420*/  LDS R8, [R20+0x3c0] ;  /* 0x0003c00014087984 */ /* 0x000f620000000800 */
[----:B------:R-:W-:-:S04]  /*1430*/  FFMA R29, R29, R10, R30 ;  /* 0x0000000a1d1d7223 */ /* 0x000fc8000000001e */
[----:B------:R-:W-:-:S04]  /*1440*/  FFMA R11, R26, R11, R29 ;  /* 0x0000000b1a0b7223 */ /* 0x000fc8000000001d */
[----:B------:R-:W-:-:S04]  /*1450*/  FFMA R11, R16, R31, R11 ;  /* 0x0000001f100b7223 */ /* 0x000fc8000000000b */
[----:B0-----:R-:W-:-:S04]  /*1460*/  FFMA R28, R28, R17, R11 ;  /* 0x000000111c1c7223 */ /* 0x001fc8000000000b */
[----:B-1----:R-:W-:-:S04]  /*1470*/  FFMA R25, R25, R18, R28 ;  /* 0x0000001219197223 */ /* 0x002fc8000000001c */
[----:B--2---:R-:W-:-:S04]  /*1480*/  FFMA R19, R24, R19, R25 ;  /* 0x0000001318137223 */ /* 0x004fc80000000019 */
[----:B---3--:R-:W-:-:S04]  /*1490*/  FFMA R19, R12, R27, R19 ;  /* 0x0000001b0c137223 */ /* 0x008fc80000000013 */
[----:B----4-:R-:W-:-:S04]  /*14a0*/  FFMA R22, R22, R13, R19 ;  /* 0x0000000d16167223 */ /* 0x010fc80000000013 */
[----:B------:R-:W-:-:S04]  /*14b0*/  FFMA R23, R23, R14, R22 ;  /* 0x0000000e17177223 */ /* 0x000fc80000000016 */
[----:B-----5:R-:W-:Y:S01]  /*14c0*/  FFMA R31, R8, R15, R23 ;  /* 0x0000000f081f7223 */ /* 0x020fe20000000017 */
[----:B------:R-:W-:Y:S06]  /*14d0*/  BAR.SYNC.DEFER_BLOCKING 0x0 ;  /* 0x0000000000007b1d */ /* 0x000fec0000010000 */
.L_x_3:
[----:B------:R-:W-:Y:S05]  /*14e0*/  @P1 BRA `(.L_x_0) ;  /* 0x0000000000d81947 */ /* 0x000fea0003800000 */
[----:B------:R-:W0:Y:S01]  /*14f0*/  LDC.64 R8, c[0x0][0x380] ;  /* 0x0000e000ff087b82 */ /* 0x000e220000000a00 */
[C---:B------:R-:W-:Y:S02]  /*1500*/  LEA R10, R0.reuse, R3, 0x4 ;  /* 0x00000003000a7211 */ /* 0x040fe400078e20ff */
[----:B------:R-:W-:-:S03]  /*1510*/  LEA R21, R0, R21, 0x4 ;  /* 0x0000001500157211 */ /* 0x000fc600078e20ff */
[----:B------:R-:W-:Y:S02]  /*1520*/  IMAD R11, R10, R5, R4 ;  /* 0x000000050a0b7224 */ /* 0x000fe400078e0204 */
[----:B------:R-:W1:Y:S01]  /*1530*/  LDC.64 R12, c[0x0][0x388] ;  /* 0x0000e200ff0c7b82 */ /* 0x000e620000000a00 */
[----:B0-----:R-:W-:-:S05]  /*1540*/  IMAD.WIDE R8, R21, 0x4, R8 ;  /* 0x0000000415087825 */ /* 0x001fca00078e0208 */
[----:B------:R-:W2:Y:S01]  /*1550*/  LDG.E R14, desc[UR8][R8.64] ;  /* 0x00000008080e7981 */ /* 0x000ea2000c1e1900 */
[----:B-1----:R-:W-:-:S06]  /*1560*/  IMAD.WIDE.U32 R12, R11, 0x4, R12 ;  /* 0x000000040b0c7825 */ /* 0x002fcc00078e000c */
[----:B------:R-:W3:Y:S01]  /*1570*/  LDG.E R12, desc[UR8][R12.64] ;  /* 0x000000080c0c7981 */ /* 0x000ee2000c1e1900 */
[----:B------:R-:W-:-:S04]  /*1580*/  UIADD3 UR4, UPT, UPT, UR4, 0x400, URZ ;  /* 0x0000040004047890 */ /* 0x000fc8000fffe0ff */
[----:B------:R-:W-:Y:S01]  /*1590*/  ULEA UR4, UR6, UR4, 0x18 ;  /* 0x0000000406047291 */ /* 0x000fe2000f8ec0ff */
[----:B------:R-:W-:-:S05]  /*15a0*/  LEA R15, R2, R7, 0x2 ;  /* 0x00000007020f7211 */ /* 0x000fca00078e10ff */
[----:B------:R-:W-:-:S04]  /*15b0*/  LEA R0, R2, UR4, 0x2 ;  /* 0x0000000402007c11 */ /* 0x000fc8000f8e10ff */
        /* <DEDUP_REMOVED lines=26> */
[----:B------:R-:W4:Y:S01]  /*1760*/  LDS R10, [R0+0x340] ;  /* 0x00034000000a7984 */ /* 0x000f220000000800 */
[----:B-----5:R-:W-:-:S03]  /*1770*/  FFMA R2, R2, R17, R3 ;  /* 0x0000001102027223 */ /* 0x020fc60000000003 */
[----:B------:R-:W5:Y:S04]  /*1780*/  LDS R16, [R0+0x380] ;  /* 0x0003800000107984 */ /* 0x000f680000000800 */
        /* <DEDUP_REMOVED lines=9> */
[----:B-----5:R-:W-:-:S04]  /*1820*/  FFMA R16, R16, R30, R9 ;  /* 0x0000001e10107223 */ /* 0x020fc80000000009 */
[----:B------:R-:W-:Y:S01]  /*1830*/  FFMA R31, R3, R31, R16 ;  /* 0x0000001f031f7223 */ /* 0x000fe20000000010 */
[----:B------:R-:W-:Y:S06]  /*1840*/  BAR.SYNC.DEFER_BLOCKING 0x0 ;  /* 0x0000000000007b1d */ /* 0x000fec0000010000 */
.L_x_0:
[----:B------:R-:W0:Y:S01]  /*1850*/  LDC.64 R2, c[0x0][0x390] ;  /* 0x0000e400ff027b82 */ /* 0x000e220000000a00 */
[----:B------:R-:W-:-:S04]  /*1860*/  IMAD R5, R6, R5, R4 ;  /* 0x0000000506057224 */ /* 0x000fc800078e0204 */
[----:B0-----:R-:W-:-:S05]  /*1870*/  IMAD.WIDE R2, R5, 0x4, R2 ;  /* 0x0000000405027825 */ /* 0x001fca00078e0202 */
[----:B------:R-:W-:Y:S01]  /*1880*/  STG.E desc[UR8][R2.64], R31 ;  /* 0x0000001f02007986 */ /* 0x000fe2000c101908 */
[----:B------:R-:W-:Y:S05]  /*1890*/  EXIT ;  /* 0x000000000000794d */ /* 0x000fea0003800000 */
.L_x_4:
[----:B------:R-:W-:-:S00]  /*18a0*/  BRA `(.L_x_4) ;  /* 0xfffffffc00fc7947 */ /* 0x000fc0000383ffff */
[----:B------:R-:W-:-:S00]  /*18b0*/  NOP ;  /* 0x0000000000007918 */ /* 0x000fc00000000000 */
        /* <DEDUP_REMOVED lines=12> */
.L_x_22:


//--------------------- .text._Z9matrixMulPfS_S_iii --------------------------
	.section	.text._Z9matrixMulPfS_S_iii,"ax",@progbits
	.align	128
        .global         _Z9matrixMulPfS_S_iii
        .type           _Z9matrixMulPfS_S_iii,@function
        .size           _Z9matrixMulPfS_S_iii,(.L_x_23 - _Z9matrixMulPfS_S_iii)
        .other          _Z9matrixMulPfS_S_iii,@"STO_CUDA_ENTRY STV_DEFAULT"
_Z9matrixMulPfS_S_iii:
.text._Z9matrixMulPfS_S_iii:
[----:B------:R-:W-:Y:S01]  /*0000*/  LDC R1, c[0x0][0x37c] ;  /* 0x0000df00ff017b82 */ /* 0x000fe20000000800 */
[----:B------:R-:W0:Y:S07]  /*0010*/  LDCU UR4, c[0x0][0x370] ;  /* 0x00006e00ff0477ac */ /* 0x000e2e0008000800 */
[----:B------:R-:W1:Y:S01]  /*0020*/  LDC R10, c[0x0][0x398] ;  /* 0x0000e600ff0a7b82 */ /* 0x000e620000000800 */
[----:B------:R-:W2:Y:S01]  /*0030*/  LDCU UR5, c[0x0][0x374] ;  /* 0x00006e80ff0577ac */ /* 0x000ea20008000800 */
[----:B------:R-:W3:Y:S06]  /*0040*/  LDCU UR6, c[0x0][0x360] ;  /* 0x00006c00ff0677ac */ /* 0x000eec0008000800 */
[----:B------:R-:W4:Y:S01]  /*0050*/  LDC R11, c[0x0][0x3a0] ;  /* 0x0000e800ff0b7b82 */ /* 0x000f220000000800 */
[----:B------:R-:W5:Y:S01]  /*0060*/  LDCU UR7, c[0x0][0x364] ;  /* 0x00006c80ff0777ac */ /* 0x000f620008000800 */
[----:B0-----:R-:W0:Y:S01]  /*0070*/  I2F.U32.RP R0, UR4 ;  /* 0x0000000400007d06 */ /* 0x001e220008209000 */
[----:B------:R-:W-:-:S07]  /*0080*/  ISETP.NE.U32.AND P2, PT, RZ, UR4, PT ;  /* 0x00000004ff007c0c */ /* 0x000fce000bf45070 */
[----:B--2---:R-:W2:Y:S08]  /*0090*/  I2F.U32.RP R4, UR5 ;  /* 0x0000000500047d06 */ /* 0x004eb00008209000 */
[----:B0-----:R-:W0:Y:S08]  /*00a0*/  MUFU.RCP R0, R0 ;  /* 0x0000000000007308 */ /* 0x001e300000001000 */
[----:B---3--:R-:W3:Y:S08]  /*00b0*/  I2F.U32.RP R8, UR6 ;  /* 0x0000000600087d06 */ /* 0x008ef00008209000 */
[----:B--2---:R-:W2:Y:S01]  /*00c0*/  MUFU.RCP R4, R4 ;  /* 0x0000000400047308 */ /* 0x004ea20000001000 */
[----:B0-----:R-:W-:-:S07]  /*00d0*/  IADD3 R2, PT, PT, R0, 0xffffffe, RZ ;  /* 0x0ffffffe00027810 */ /* 0x001fce0007ffe0ff */
[----:B------:R0:W5:Y:S08]  /*00e0*/  F2I.FTZ.U32.TRUNC.NTZ R3, R2 ;  /* 0x0000000200037305 */ /* 0x000170000021f000 */
[----:B---3--:R-:W3:Y:S01]  /*00f0*/  MUFU.RCP R8, R8 ;  /* 0x0000000800087308 */ /* 0x008ee20000001000 */
[----:B0-----:R-:W-:Y:S01]  /*0100*/  IMAD.MOV.U32 R2, RZ, RZ, RZ ;  /* 0x000000ffff027224 */ /* 0x001fe200078e00ff */
[----:B--2---:R-:W-:-:S02]  /*0110*/  IADD3 R6, PT, PT, R4, 0xffffffe, RZ ;  /* 0x0ffffffe04067810 */ /* 0x004fc40007ffe0ff */
[----:B-----5:R-:W-:-:S04]  /*0120*/  IADD3 R5, PT, PT, RZ, -R3, RZ ;  /* 0x80000003ff057210 */ /* 0x020fc80007ffe0ff */
[----:B------:R0:W2:Y:S01]  /*0130*/  F2I.FTZ.U32.TRUNC.NTZ R7, R6 ;  /* 0x0000000600077305 */ /* 0x0000a2000021f000 */
[----:B------:R-:W-:-:S04]  /*0140*/  IMAD R5, R5, UR4, RZ ;  /* 0x0000000405057c24 */ /* 0x000fc8000f8e02ff */
[----:B------:R-:W-:-:S04]  /*0150*/  IMAD.HI.U32 R3, R3, R5, R2 ;  /* 0x0000000503037227 */ /* 0x000fc800078e0002 */
[----:B0-----:R-:W-:Y:S02]  /*0160*/  HFMA2 R6, -RZ, RZ, 0, 0 ;  /* 0x00000000ff067431 */ /* 0x001fe400000001ff */
[----:B---3--:R-:W-:Y:S02]  /*0170*/  VIADD R4, R8, 0xffffffe ;  /* 0x0ffffffe08047836 */ /* 0x008fe40000000000 */
[----:B-1----:R-:W-:Y:S01]  /*0180*/  IMAD.HI.U32 R2, R3, R10, RZ ;  /* 0x0000000a03027227 */ /* 0x002fe200078e00ff */
[----:B--2---:R-:W-:Y:S01]  /*0190*/  IADD3 R9, PT, PT, RZ, -R7, RZ ;  /* 0x80000007ff097210 */ /* 0x004fe20007ffe0ff */
[----:B------:R0:W-:Y:S03]  /*01a0*/  F2I.FTZ.U32.TRUNC.NTZ R5, R4 ;  /* 0x0000000400057305 */ /* 0x0001e6000021f000 */
[----:B------:R-:W-:Y:S01]  /*01b0*/  IADD3 R3, PT, PT, -R2, RZ, RZ ;  /* 0x000000ff02037210 */ /* 0x000fe20007ffe1ff */
[----:B------:R-:W-:-:S04]  /*01c0*/  IMAD R9, R9, UR5, RZ ;  /* 0x0000000509097c24 */ /* 0x000fc8000f8e02ff */
[----:B------:R-:W-:Y:S01]  /*01d0*/  IMAD R0, R3, UR4, R10 ;  /* 0x0000000403007c24 */ /* 0x000fe2000f8e020a */
[----:B0-----:R-:W-:Y:S01]  /*01e0*/  MOV R4, RZ ;  /* 0x000000ff00047202 */ /* 0x001fe20000000f00 */
[----:B------:R-:W0:Y:S01]  /*01f0*/  I2F.U32.RP R3, UR7 ;  /* 0x0000000700037d06 */ /* 0x000e220008209000 */
[----:B------:R-:W-:Y:S02]  /*0200*/  IMAD.HI.U32 R6, R7, R9, R6 ;  /* 0x0000000907067227 */ /* 0x000fe400078e0006 */
[----:B------:R-:W-:-:S04]  /*0210*/  ISETP.GE.U32.AND P0, PT, R0, UR4, PT ;  /* 0x0000000400007c0c */ /* 0x000fc8000bf06070 */
[----:B----4-:R-:W-:Y:S01]  /*0220*/  IMAD.HI.U32 R6, R6, R11, RZ ;  /* 0x0000000b06067227 */ /* 0x010fe200078e00ff */
[----:B0-----:R-:W0:Y:S08]  /*0230*/  MUFU.RCP R3, R3 ;  /* 0x0000000300037308 */ /* 0x001e300000001000 */
[----:B------:R-:W-:Y:S02]  /*0240*/  @P0 IADD3 R0, PT, PT, R0, -UR4, RZ ;  /* 0x8000000400000c10 */ /* 0x000fe4000fffe0ff */
[----:B------:R-:W-:-:S02]  /*0250*/  @P0 IADD3 R2, PT, PT, R2, 0x1, RZ ;  /* 0x0000000102020810 */ /* 0x000fc40007ffe0ff */
[----:B------:R-:W-:Y:S01]  /*0260*/  ISETP.GE.U32.AND P1, PT, R0, UR4, PT ;  /* 0x0000000400007c0c */ /* 0x000fe2000bf26070 */
[----:B------:R-:W-:-:S04]  /*0270*/  IMAD.MOV R0, RZ, RZ, -R5 ;  /* 0x000000ffff007224 */ /* 0x000fc800078e0a05 */
[----:B------:R-:W-:Y:S01]  /*0280*/  IMAD R7, R0, UR6, RZ ;  /* 0x0000000600077c24 */ /* 0x000fe2000f8e02ff */
[----:B------:R-:W-:-:S03]  /*0290*/  IADD3 R0, PT, PT, -R6, RZ, RZ ;  /* 0x000000ff06007210 */ /* 0x000fc60007ffe1ff */
[----:B------:R-:W-:Y:S01]  /*02a0*/  IMAD.HI.U32 R5, R5, R7, R4 ;  /* 0x0000000705057227 */ /* 0x000fe200078e0004 */
[----:B0-----:R-:W-:-:S03]  /*02b0*/  IADD3 R4, PT, PT, R3, 0xffffffe, RZ ;  /* 0x0ffffffe03047810 */ /* 0x001fc60007ffe0ff */
[----:B------:R-:W-:Y:S01]  /*02c0*/  @P1 VIADD R2, R2, 0x1 ;  /* 0x0000000102021836 */ /* 0x000fe20000000000 */
[----:B------:R-:W-:Y:S01]  /*02d0*/  @!P2 LOP3.LUT R2, RZ, UR4, RZ, 0x33, !PT ;  /* 0x00000004ff02ac12 */ /* 0x000fe2000f8e33ff */
[----:B------:R-:W-:Y:S01]  /*02e0*/  IMAD R0, R0, UR5, R11 ;  /* 0x0000000500007c24 */ /* 0x000fe2000f8e020b */
[----:B------:R-:W-:-:S03]  /*02f0*/  ISETP.NE.U32.AND P2, PT, RZ, UR5, PT ;  /* 0x00000005ff007c0c */ /* 0x000fc6000bf45070 */
[----:B------:R-:W-:Y:S01]  /*0300*/  IMAD.HI.U32 R14, R5, R2, RZ ;  /* 0x00000002050e7227 */ /* 0x000fe200078e00ff */
[----:B------:R-:W-:-:S03]  /*0310*/  ISETP.GE.U32.AND P4, PT, R0, UR5, PT ;  /* 0x0000000500007c0c */ /* 0x000fc6000bf86070 */
[----:B------:R-:W-:-:S04]  /*0320*/  IMAD.MOV R5, RZ, RZ, -R14 ;  /* 0x000000ffff057224 */ /* 0x000fc800078e0a0e */
[----:B------:R-:W-:Y:S02]  /*0330*/  IMAD R3, R5, UR6, R2 ;  /* 0x0000000605037c24 */ /* 0x000fe4000f8e0202 */
[----:B------:R0:W1:Y:S03]  /*0340*/  F2I.FTZ.U32.TRUNC.NTZ R5, R4 ;  /* 0x0000000400057305 */ /* 0x000066000021f000 */
[----:B------:R-:W-:Y:S02]  /*0350*/  ISETP.GE.U32.AND P1, PT, R3, UR6, PT ;  /* 0x0000000603007c0c */ /* 0x000fe4000bf26070 */
[----:B------:R-:W-:Y:S02]  /*0360*/  @P4 IADD3 R0, PT, PT, R0, -UR5, RZ ;  /* 0x8000000500004c10 */ /* 0x000fe4000fffe0ff */
[----:B------:R-:W-:Y:S02]  /*0370*/  @P4 IADD3 R6, PT, PT, R6, 0x1, RZ ;  /* 0x0000000106064810 */ /* 0x000fe40007ffe0ff */
[----:B------:R-:W-:Y:S01]  /*0380*/  ISETP.GE.U32.AND P3, PT, R0, UR5, PT ;  /* 0x0000000500007c0c */ /* 0x000fe2000bf66070 */
[----:B0-----:R-:W-:Y:S01]  /*0390*/  HFMA2 R4, -RZ, RZ, 0, 0 ;  /* 0x00000000ff047431 */ /* 0x001fe200000001ff */
[----:B------:R-:W-:Y:S01]  /*03a0*/  ISETP.NE.U32.AND P4, PT, RZ, UR6, PT ;  /* 0x00000006ff007c0c */ /* 0x000fe2000bf85070 */
[----:B-1----:R-:W-:-:S04]  /*03b0*/  IMAD.MOV R0, RZ, RZ, -R5 ;  /* 0x000000ffff007224 */ /* 0x002fc800078e0a05 */
[----:B------:R-:W-:Y:S02]  /*03c0*/  @P1 IADD3 R3, PT, PT, R3, -UR6, RZ ;  /* 0x8000000603031c10 */ /* 0x000fe4000fffe0ff */
[----:B------:R-:W-:Y:S02]  /*03d0*/  @P1 IADD3 R14, PT, PT, R14, 0x1, RZ ;  /* 0x000000010e0e1810 */ /* 0x000fe40007ffe0ff */
[----:B------:R-:W-:Y:S01]  /*03e0*/  ISETP.GE.U32.AND P0, PT, R3, UR6, PT ;  /* 0x0000000603007c0c */ /* 0x000fe2000bf06070 */
[----:B------:R-:W-:Y:S02]  /*03f0*/  IMAD R3, R0, UR7, RZ ;  /* 0x0000000700037c24 */ /* 0x000fe4000f8e02ff */
[----:B------:R-:W-:Y:S01]  /*0400*/  @P3 VIADD R6, R6, 0x1 ;  /* 0x0000000106063836 */ /* 0x000fe20000000000 */
[----:B------:R-:W-:Y:S01]  /*0410*/  @!P2 LOP3.LUT R6, RZ, UR5, RZ, 0x33, !PT ;  /* 0x00000005ff06ac12 */ /* 0x000fe2000f8e33ff */
[----:B------:R-:W-:Y:S01]  /*0420*/  IMAD.HI.U32 R5, R5, R3, R4 ;  /* 0x0000000305057227 */ /* 0x000fe200078e0004 */
[----:B------:R-:W0:Y:S05]  /*0430*/  S2UR UR5, SR_CTAID.X ;  /* 0x00000000000579c3 */ /* 0x000e2a0000002500 */
[----:B------:R-:W-:-:S02]  /*0440*/  IMAD.HI.U32 R0, R5, R6, RZ ;  /* 0x0000000605007227 */ /* 0x000fc400078e00ff */
[----:B------:R-:W-:Y:S02]  /*0450*/  @P0 IADD3 R14, PT, PT, R14, 0x1, RZ ;  /* 0x000000010e0e0810 */ /* 0x000fe40007ffe0ff */
[----:B------:R-:W-:Y:S01]  /*0460*/  @!P4 LOP3.LUT R14, RZ, UR6, RZ, 0x33, !PT ;  /* 0x00000006ff0ecc12 */ /* 0x000fe2000f8e33ff */
[----:B------:R-:W-:Y:S01]  /*0470*/  IMAD.MOV R3, RZ, RZ, -R0 ;  /* 0x000000ffff037224 */ /* 0x000fe200078e0a00 */
[----:B------:R-:W1:Y:S02]  /*0480*/  S2UR UR6, SR_CTAID.Y ;  /* 0x00000000000679c3 */ /* 0x000e640000002600 */
[----:B------:R-:W-:Y:S01]  /*0490*/  ISETP.GE.AND P1, PT, R14, 0x1, PT ;  /* 0x000000010e00780c */ /* 0x000fe20003f26270 */
[----:B------:R-:W-:-:S05]  /*04a0*/  IMAD R3, R3, UR7, R6 ;  /* 0x0000000703037c24 */ /* 0x000fca000f8e0206 */
[----:B------:R-:W-:-:S07]  /*04b0*/  ISETP.GE.U32.AND P0, PT, R3, UR7, PT ;  /* 0x0000000703007c0c */ /* 0x000fce000bf06070 */
[----:B01----:R-:W-:Y:S06]  /*04c0*/  @!P1 EXIT ;  /* 0x000000000000994d */ /* 0x003fec0003800000 */
[----:B------:R-:W0:Y:S01]  /*04d0*/  S2R R5, SR_TID.Y ;  /* 0x0000000000057919 */ /* 0x000e220000002200 */
[----:B------:R-:W-:Y:S01]  /*04e0*/  @P0 IADD3 R3, PT, PT, R3, -UR7, RZ ;  /* 0x8000000703030c10 */ /* 0x000fe2000fffe0ff */
[----:B------:R-:W1:Y:S01]  /*04f0*/  LDCU UR4, c[0x0][0x39c] ;  /* 0x00007380ff0477ac */ /* 0x000e620008000800 */
[----:B------:R-:W-:Y:S01]  /*0500*/  ISETP.NE.U32.AND P2, PT, RZ, UR7, PT ;  /* 0x00000007ff007c0c */ /* 0x000fe2000bf45070 */
[----:B------:R-:W2:Y:S01]  /*0510*/  S2R R17, SR_TID.X ;  /* 0x0000000000117919 */ /* 0x000ea20000002100 */
[----:B------:R-:W-:Y:S01]  /*0520*/  ISETP.GE.U32.AND P1, PT, R3, UR7, PT ;  /* 0x0000000703007c0c */ /* 0x000fe2000bf26070 */
[----:B------:R-:W-:Y:S01]  /*0530*/  IMAD R3, R2, UR5, RZ ;  /* 0x0000000502037c24 */ /* 0x000fe2000f8e02ff */
[----:B------:R-:W-:Y:S01]  /*0540*/  @P0 IADD3 R0, PT, PT, R0, 0x1, RZ ;  /* 0x0000000100000810 */ /* 0x000fe20007ffe0ff */
[----:B------:R-:W-:Y:S01]  /*0550*/  IMAD R6, R6, UR6, RZ ;  /* 0x0000000606067c24 */ /* 0x000fe2000f8e02ff */
[----:B------:R-:W3:Y:S09]  /*0560*/  LDCU.64 UR8, c[0x0][0x358] ;  /* 0x00006b00ff0877ac */ /* 0x000ef20008000a00 */
[----:B------:R-:W-:-:S02]  /*0570*/  @P1 IADD3 R0, PT, PT, R0, 0x1, RZ ;  /* 0x0000000100001810 */ /* 0x000fc40007ffe0ff */
[----:B------:R-:W-:Y:S01]  /*0580*/  @!P2 LOP3.LUT R0, RZ, UR7, RZ, 0x33, !PT ;  /* 0x00000007ff00ac12 */ /* 0x000fe2000f8e33ff */
[----:B-1----:R-:W-:-:S04]  /*0590*/  UISETP.GE.AND UP0, UPT, UR4, 0x1, UPT ;  /* 0x000000010400788c */ /* 0x002fc8000bf06270 */
[----:B0-----:R-:W-:Y:S02]  /*05a0*/  IMAD R5, R0, R5, RZ ;  /* 0x0000000500057224 */ /* 0x001fe400078e02ff */
[----:B--2---:R-:W-:Y:S02]  /*05b0*/  IMAD R17, R14, R17, R3 ;  /* 0x000000110e117224 */ /* 0x004fe400078e0203 */
[----:B------:R-:W-:-:S03]  /*05c0*/  IMAD.IADD R15, R6, 0x1, R5 ;  /* 0x00000001060f7824 */ /* 0x000fc600078e0205 */
[----:B------:R-:W-:Y:S02]  /*05d0*/  IADD3 R14, PT, PT, R14, R17, RZ ;  /* 0x000000110e0e7210 */ /* 0x000fe40007ffe0ff */
[----:B------:R-:W-:Y:S01]  /*05e0*/  IADD3 R2, PT, PT, R0, R15, RZ ;  /* 0x0000000f00027210 */ /* 0x000fe20007ffe0ff */
[----:B---3--:R-:W-:Y:S06]  /*05f0*/  BRA.U !UP0, `(.L_x_5) ;  /* 0x0000000908187547 */ /* 0x008fec000b800000 */
[----:B------:R-:W0:Y:S01]  /*0600*/  LDCU.64 UR6, c[0x0][0x388] ;  /* 0x00007100ff0677ac */ /* 0x000e220008000a00 */
[----:B------:R-:W-:Y:S02]  /*0610*/  ULOP3.LUT UR4, UR4, 0x7, URZ, 0xc0, !UPT ;  /* 0x0000000704047892 */ /* 0x000fe4000f8ec0ff */
[----:B0-----:R-:W-:-:S04]  /*0620*/  UIADD3 UR5, UP0, UPT, UR6, 0x10, URZ ;  /* 0x0000001006057890 */ /* 0x001fc8000ff1e0ff */
[----:B------:R-:W-:-:S12]  /*0630*/  UIADD3.X UR6, UPT, UPT, URZ, UR7, URZ, UP0, !UPT ;  /* 0x00000007ff067290 */ /* 0x000fd800087fe4ff */
.L_x_12:
[----:B------:R-:W-:-:S13]  /*0640*/  ISETP.GT.AND P0, PT, R0, RZ, PT ;  /* 0x000000ff0000720c */ /* 0x000fda0003f04270 */
[----:B------:R-:W-:Y:S05]  /*0650*/  @!P0 BRA `(.L_x_6) ;  /* 0x0000000400f08947 */ /* 0x000fea0003800000 */
[----:B------:R-:W0:Y:S01]  /*0660*/  LDCU UR7, c[0x0][0x39c] ;  /* 0x00007380ff0777ac */ /* 0x000e220008000800 */
[----:B------:R-:W-:Y:S01]  /*0670*/  BSSY.RECONVERGENT B0, `(.L_x_6) ;  /* 0x000007a000007945 */ /* 0x000fe20003800200 */
[----:B------:R-:W-:Y:S01]  /*0680*/  MOV R16, R15 ;  /* 0x0000000f00107202 */ /* 0x000fe20000000f00 */
[----:B0-----:R-:W-:-:S07]  /*0690*/  IMAD R18, R17, UR7, RZ ;  /* 0x0000000711127c24 */ /* 0x001fce000f8e02ff */
.L_x_11:
[----:B------:R-:W0:Y:S01]  /*06a0*/  LDC R19, c[0x0][0x39c] ;  /* 0x0000e700ff137b82 */ /* 0x000e220000000800 */
[----:B------:R-:W-:Y:S02]  /*06b0*/  HFMA2 R8, -RZ, RZ, 0, 0 ;  /* 0x00000000ff087431 */ /* 0x000fe400000001ff */
[----:B------:R-:W-:Y:S01]  /*06c0*/  IMAD.MOV.U32 R21, RZ, RZ, RZ ;  /* 0x000000ffff157224 */ /* 0x000fe200078e00ff */
[----:B0-----:R-:W-:-:S13]  /*06d0*/  ISETP.GE.U32.AND P0, PT, R19, 0x8, PT ;  /* 0x000000081300780c */ /* 0x001fda0003f06070 */
[----:B------:R-:W-:Y:S05]  /*06e0*/  @!P0 BRA `(.L_x_7) ;  /* 0x0000000000bc8947 */ /* 0x000fea0003800000 */
[----:B------:R-:W-:Y:S01]  /*06f0*/  LOP3.LUT R21, R19, 0x7ffffff8, RZ, 0xc0, !PT ;  /* 0x7ffffff813157812 */ /* 0x000fe200078ec0ff */
[----:B------:R-:W-:Y:S01]  /*0700*/  IMAD.MOV.U32 R23, RZ, RZ, R16 ;  /* 0x000000ffff177224 */ /* 0x000fe200078e0010 */
[----:B------:R-:W-:Y:S02]  /*0710*/  MOV R8, RZ ;  /* 0x000000ff00087202 */ /* 0x000fe40000000f00 */
[----:B------:R-:W-:Y:S02]  /*0720*/  MOV R20, R18 ;  /* 0x0000001200147202 */ /* 0x000fe40000000f00 */
[----:B------:R-:W-:-:S07]  /*0730*/  IADD3 R22, PT, PT, -R21, RZ, RZ ;  /* 0x000000ff15167210 */ /* 0x000fce0007ffe1ff */
.L_x_8:
[----:B------:R-:W0:Y:S01]  /*0740*/  LDC.64 R10, c[0x0][0x390] ;  /* 0x0000e400ff0a7b82 */ /* 0x000e220000000a00 */
[----:B------:R-:W-:Y:S02]  /*0750*/  MOV R2, UR5 ;  /* 0x0000000500027c02 */ /* 0x000fe40008000f00 */
[----:B------:R-:W-:-:S05]  /*0760*/  MOV R3, UR6 ;  /* 0x0000000600037c02 */ /* 0x000fca0008000f00 */
[----:B------:R-:W1:Y:S01]  /*0770*/  LDC R25, c[0x0][0x3a0] ;  /* 0x0000e800ff197b82 */ /* 0x000e620000000800 */
[----:B------:R-:W-:-:S05]  /*0780*/  IMAD.WIDE R2, R20, 0x4, R2 ;  /* 0x0000000414027825 */ /* 0x000fca00078e0202 */
[----:B------:R-:W2:Y:S04]  /*0790*/  LDG.E R9, desc[UR8][R2.64+-0x10] ;  /* 0xfffff00802097981 */ /* 0x000ea8000c1e1900 */
[----:B------:R-:W3:Y:S04]  /*07a0*/  LDG.E R29, desc[UR8][R2.64+-0xc] ;  /* 0xfffff408021d7981 */ /* 0x000ee8000c1e1900 */
[----:B------:R-:W4:Y:S01]  /*07b0*/  LDG.E R27, desc[UR8][R2.64+-0x8] ;  /* 0xfffff808021b7981 */ /* 0x000f22000c1e1900 */
[----:B0-----:R-:W-:-:S05]  /*07c0*/  IMAD.WIDE R10, R23, 0x4, R10 ;  /* 0x00000004170a7825 */ /* 0x001fca00078e020a */
[----:B------:R-:W2:Y:S01]  /*07d0*/  LDG.E R24, desc[UR8][R10.64] ;  /* 0x000000080a187981 */ /* 0x000ea2000c1e1900 */
[----:B-1----:R-:W-:-:S05]  /*07e0*/  IMAD.WIDE R12, R25, 0x4, R10 ;  /* 0x00000004190c7825 */ /* 0x002fca00078e020a */
[----:B------:R2:W3:Y:S01]  /*07f0*/  LDG.E R26, desc[UR8][R12.64] ;  /* 0x000000080c1a7981 */ /* 0x0004e2000c1e1900 */
[----:B------:R-:W-:-:S04]  /*0800*/  IMAD.WIDE R4, R25, 0x4, R12 ;  /* 0x0000000419047825 */ /* 0x000fc800078e020c */
[----:B------:R-:W-:-:S04]  /*0810*/  IMAD.WIDE R6, R25, 0x4, R4 ;  /* 0x0000000419067825 */ /* 0x000fc800078e0204 */
[----:B--2---:R-:W-:Y:S01]  /*0820*/  FFMA R12, R9, R24, R8 ;  /* 0x00000018090c7223 */ /* 0x004fe20000000008 */
[C---:B------:R-:W-:Y:S01]  /*0830*/  IMAD.WIDE R8, R25.reuse, 0x4, R6 ;  /* 0x0000000419087825 */ /* 0x040fe200078e0206 */
[----:B------:R0:W4:Y:S04]  /*0840*/  LDG.E R24, desc[UR8][R4.64] ;  /* 0x0000000804187981 */ /* 0x000128000c1e1900 */
[----:B------:R-:W2:Y:S01]  /*0850*/  LDG.E R6, desc[UR8][R6.64] ;  /* 0x0000000806067981 */ /* 0x000ea2000c1e1900 */
[----:B------:R-:W-:-:S04]  /*0860*/  IMAD.WIDE R10, R25, 0x4, R8 ;  /* 0x00000004190a7825 */ /* 0x000fc800078e0208 */
[----:B---3--:R-:W-:Y:S01]  /*0870*/  FFMA R26, R29, R26, R12 ;  /* 0x0000001a1d1a7223 */ /* 0x008fe2000000000c */
[----:B------:R-:W3:Y:S04]  /*0880*/  LDG.E R28, desc[UR8][R8.64] ;  /* 0x00000008081c7981 */ /* 0x000ee8000c1e1900 */
[----:B------:R-:W2:Y:S01]  /*0890*/  LDG.E R7, desc[UR8][R2.64+-0x4] ;  /* 0xfffffc0802077981 */ /* 0x000ea2000c1e1900 */
[----:B------:R-:W-:-:S03]  /*08a0*/  IMAD.WIDE R12, R25, 0x4, R10 ;  /* 0x00000004190c7825 */ /* 0x000fc600078e020a */
[----:B------:R-:W3:Y:S04]  /*08b0*/  LDG.E R9, desc[UR8][R2.64] ;  /* 0x0000000802097981 */ /* 0x000ee8000c1e1900 */
[----:B------:R-:W5:Y:S01]  /*08c0*/  LDG.E R29, desc[UR8][R10.64] ;  /* 0x000000080a1d7981 */ /* 0x000f62000c1e1900 */
[----:B0-----:R-:W-:-:S03]  /*08d0*/  IMAD.WIDE R4, R25, 0x4, R12 ;  /* 0x0000000419047825 */ /* 0x001fc600078e020c */
[----:B------:R-:W5:Y:S04]  /*08e0*/  LDG.E R8, desc[UR8][R2.64+0x8] ;  /* 0x0000080802087981 */ /* 0x000f68000c1e1900 */
[----:B------:R-:W5:Y:S04]  /*08f0*/  LDG.E R4, desc[UR8][R4.64] ;  /* 0x0000000804047981 */ /* 0x000f68000c1e1900 */
[----:B------:R-:W5:Y:S04]  /*0900*/  LDG.E R10, desc[UR8][R2.64+0x4] ;  /* 0x00000408020a7981 */ /* 0x000f68000c1e1900 */
[----:B------:R-:W5:Y:S04]  /*0910*/  LDG.E R11, desc[UR8][R2.64+0xc] ;  /* 0x00000c08020b7981 */ /* 0x000f68000c1e1900 */
[----:B------:R-:W5:Y:S01]  /*0920*/  LDG.E R3, desc[UR8][R12.64] ;  /* 0x000000080c037981 */ /* 0x000f62000c1e1900 */
[----:B------:R-:W-:-:S05]  /*0930*/  VIADD R22, R22, 0x8 ;  /* 0x0000000816167836 */ /* 0x000fca0000000000 */
[----:B------:R-:W-:Y:S02]  /*0940*/  ISETP.NE.AND P0, PT, R22, RZ, PT ;  /* 0x000000ff1600720c */ /* 0x000fe40003f05270 */
[----:B------:R-:W-:Y:S02]  /*0950*/  LEA R23, R25, R23, 0x3 ;  /* 0x0000001719177211 */ /* 0x000fe400078e18ff */
[----:B------:R-:W-:Y:S01]  /*0960*/  IADD3 R20, PT, PT, R20, 0x8, RZ ;  /* 0x0000000814147810 */ /* 0x000fe20007ffe0ff */
[----:B----4-:R-:W-:-:S04]  /*0970*/  FFMA R24, R27, R24, R26 ;  /* 0x000000181b187223 */ /* 0x010fc8000000001a */
[----:B--2---:R-:W-:-:S04]  /*0980*/  FFMA R6, R7, R6, R24 ;  /* 0x0000000607067223 */ /* 0x004fc80000000018 */
[----:B---3--:R-:W-:-:S04]  /*0990*/  FFMA R9, R9, R28, R6 ;  /* 0x0000001c09097223 */ /* 0x008fc80000000006 */
[----:B-----5:R-:W-:-:S04]  /*09a0*/  FFMA R9, R10, R29, R9 ;  /* 0x0000001d0a097223 */ /* 0x020fc80000000009 */
[----:B------:R-:W-:-:S04]  /*09b0*/  FFMA R8, R8, R3, R9 ;  /* 0x0000000308087223 */ /* 0x000fc80000000009 */
[----:B------:R-:W-:Y:S01]  /*09c0*/  FFMA R8, R11, R4, R8 ;  /* 0x000000040b087223 */ /* 0x000fe20000000008 */
[----:B------:R-:W-:Y:S06]  /*09d0*/  @P0 BRA `(.L_x_8) ;  /* 0xfffffffc00580947 */ /* 0x000fec000383ffff */
.L_x_7:
[----:B------:R-:W-:-:S09]  /*09e0*/  UISETP.NE.AND UP0, UPT, UR4, URZ, UPT ;  /* 0x000000ff0400728c */ /* 0x000fd2000bf05270 */
[----:B------:R-:W-:Y:S05]  /*09f0*/  BRA.U !UP0, `(.L_x_9) ;  /* 0x0000000108e07547 */ /* 0x000fea000b800000 */
[----:B------:R-:W-:Y:S01]  /*0a00*/  UIADD3 UR7, UPT, UPT, UR4, -0x1, URZ ;  /* 0xffffffff04077890 */ /* 0x000fe2000fffe0ff */
[----:B------:R-:W-:-:S03]  /*0a10*/  LOP3.LUT P0, R20, R19, 0x3, RZ, 0xc0, !PT ;  /* 0x0000000313147812 */ /* 0x000fc6000780c0ff */
[----:B------:R-:W-:-:S09]  /*0a20*/  UISETP.GE.U32.AND UP0, UPT, UR7, 0x3, UPT ;  /* 0x000000030700788c */ /* 0x000fd2000bf06070 */
[----:B------:R-:W-:Y:S05]  /*0a30*/  BRA.U !UP0, `(.L_x_10) ;  /* 0x00000001085c7547 */ /* 0x000fea000b800000 */
[----:B------:R-:W0:Y:S01]  /*0a40*/  LDC R13, c[0x0][0x3a0] ;  /* 0x0000e800ff0d7b82 */ /* 0x000e220000000800 */
[----:B------:R-:W-:-:S07]  /*0a50*/  IADD3 R7, PT, PT, R18, R21, RZ ;  /* 0x0000001512077210 */ /* 0x000fce0007ffe0ff */
[----:B------:R-:W1:Y:S08]  /*0a60*/  LDC.64 R4, c[0x0][0x390] ;  /* 0x0000e400ff047b82 */ /* 0x000e700000000a00 */
[----:B------:R-:W2:Y:S01]  /*0a70*/  LDC.64 R2, c[0x0][0x388] ;  /* 0x0000e200ff027b82 */ /* 0x000ea20000000a00 */
[----:B0-----:R-:W-:-:S04]  /*0a80*/  IMAD R9, R21, R13, R16 ;  /* 0x0000000d15097224 */ /* 0x001fc800078e0210 */
[----:B-1----:R-:W-:-:S04]  /*0a90*/  IMAD.WIDE R4, R9, 0x4, R4 ;  /* 0x0000000409047825 */ /* 0x002fc800078e0204 */
[----:B--2---:R-:W-:-:S04]  /*0aa0*/  IMAD.WIDE R2, R7, 0x4, R2 ;  /* 0x0000000407027825 */ /* 0x004fc800078e0202 */
[C---:B------:R-:W-:Y:S01]  /*0ab0*/  IMAD.WIDE R6, R13.reuse, 0x4, R4 ;  /* 0x000000040d067825 */ /* 0x040fe200078e0204 */
[----:B------:R-:W2:Y:S04]  /*0ac0*/  LDG.E R9, desc[UR8][R2.64] ;  /* 0x0000000802097981 */ /* 0x000ea8000c1e1900 */
[----:B------:R-:W2:Y:S01]  /*0ad0*/  LDG.E R4, desc[UR8][R4.64] ;  /* 0x0000000804047981 */ /* 0x000ea2000c1e1900 */
[----:B------:R-:W-:-:S03]  /*0ae0*/  IMAD.WIDE R10, R13, 0x4, R6 ;  /* 0x000000040d0a7825 */ /* 0x000fc600078e0206 */
[----:B------:R-:W3:Y:S04]  /*0af0*/  LDG.E R6, desc[UR8][R6.64] ;  /* 0x0000000806067981 */ /* 0x000ee8000c1e1900 */
[----:B------:R-:W3:Y:S01]  /*0b00*/  LDG.E R22, desc[UR8][R2.64+0x4] ;  /* 0x0000040802167981 */ /* 0x000ee2000c1e1900 */
[----:B------:R-:W-:-:S03]  /*0b10*/  IMAD.WIDE R12, R13, 0x4, R10 ;  /* 0x000000040d0c7825 */ /* 0x000fc600078e020a */
[----:B------:R-:W4:Y:S04]  /*0b20*/  LDG.E R23, desc[UR8][R10.64] ;  /* 0x000000080a177981 */ /* 0x000f28000c1e1900 */
[----:B------:R-:W4:Y:S04]  /*0b30*/  LDG.E R24, desc[UR8][R2.64+0x8] ;  /* 0x0000080802187981 */ /* 0x000f28000c1e1900 */
[----:B------:R-:W5:Y:S04]  /*0b40*/  LDG.E R26, desc[UR8][R2.64+0xc] ;  /* 0x00000c08021a7981 */ /* 0x000f68000c1e1900 */
[----:B------:R-:W5:Y:S01]  /*0b50*/  LDG.E R12, desc[UR8][R12.64] ;  /* 0x000000080c0c7981 */ /* 0x000f62000c1e1900 */
[----:B------:R-:W-:-:S02]  /*0b60*/  VIADD R21, R21, 0x4 ;  /* 0x0000000415157836 */ /* 0x000fc40000000000 */
[----:B--2---:R-:W-:-:S04]  /*0b70*/  FFMA R9, R9, R4, R8 ;  /* 0x0000000409097223 */ /* 0x004fc80000000008 */
[----:B---3--:R-:W-:-:S04]  /*0b80*/  FFMA R9, R22, R6, R9 ;  /* 0x0000000616097223 */ /* 0x008fc80000000009 */
[----:B----4-:R-:W-:-:S04]  /*0b90*/  FFMA R9, R24, R23, R9 ;  /* 0x0000001718097223 */ /* 0x010fc80000000009 */
[----:B-----5:R-:W-:-:S07]  /*0ba0*/  FFMA R8, R26, R12, R9 ;  /* 0x0000000c1a087223 */ /* 0x020fce0000000009 */
.L_x_10:
[----:B------:R-:W-:Y:S05]  /*0bb0*/  @!P0 BRA `(.L_x_9) ;  /* 0x0000000000708947 */ /* 0x000fea0003800000 */
[----:B------:R-:W-:Y:S02]  /*0bc0*/  ISETP.NE.AND P0, PT, R20, 0x1, PT ;  /* 0x000000011400780c */ /* 0x000fe40003f05270 */
[----:B------:R-:W-:-:S04]  /*0bd0*/  LOP3.LUT R19, R19, 0x1, RZ, 0xc0, !PT ;  /* 0x0000000113137812 */ /* 0x000fc800078ec0ff */
[----:B------:R-:W-:-:S07]  /*0be0*/  ISETP.NE.U32.AND P1, PT, R19, 0x1, PT ;  /* 0x000000011300780c */ /* 0x000fce0003f25070 */
[----:B------:R-:W0:Y:S01]  /*0bf0*/  @P0 LDC R23, c[0x0][0x3a0] ;  /* 0x0000e800ff170b82 */ /* 0x000e220000000800 */
[----:B------:R-:W-:-:S07]  /*0c00*/  @P0 IADD3 R7, PT, PT, R18, R21, RZ ;  /* 0x0000001512070210 */ /* 0x000fce0007ffe0ff */
[----:B------:R-:W1:Y:S08]  /*0c10*/  @P0 LDC.64 R10, c[0x0][0x390] ;  /* 0x0000e400ff0a0b82 */ /* 0x000e700000000a00 */
[----:B------:R-:W2:Y:S08]  /*0c20*/  @P0 LDC.64 R12, c[0x0][0x388] ;  /* 0x0000e200ff0c0b82 */ /* 0x000eb00000000a00 */
[----:B------:R-:W3:Y:S01]  /*0c30*/  @!P1 LDC R20, c[0x0][0x3a0] ;  /* 0x0000e800ff149b82 */ /* 0x000ee20000000800 */
[C---:B0-----:R-:W-:Y:S01]  /*0c40*/  @P0 IMAD R9, R21.reuse, R23, R16 ;  /* 0x0000001715090224 */ /* 0x041fe200078e0210 */
[----:B------:R-:W-:-:S04]  /*0c50*/  @P0 IADD3 R21, PT, PT, R21, 0x2, RZ ;  /* 0x0000000215150810 */ /* 0x000fc80007ffe0ff */
[----:B------:R-:W-:Y:S02]  /*0c60*/  @!P1 IADD3 R19, PT, PT, R18, R21, RZ ;  /* 0x0000001512139210 */ /* 0x000fe40007ffe0ff */
[----:B------:R-:W0:Y:S01]  /*0c70*/  @!P1 LDC.64 R2, c[0x0][0x388] ;  /* 0x0000e200ff029b82 */ /* 0x000e220000000a00 */
[----:B-1----:R-:W-:-:S05]  /*0c80*/  @P0 IMAD.WIDE R10, R9, 0x4, R10 ;  /* 0x00000004090a0825 */ /* 0x002fca00078e020a */
[----:B------:R-:W4:Y:S02]  /*0c90*/  @P0 LDG.E R9, desc[UR8][R10.64] ;  /* 0x000000080a090981 */ /* 0x000f24000c1e1900 */
[----:B------:R-:W1:Y:S01]  /*0ca0*/  @!P1 LDC.64 R4, c[0x0][0x390] ;  /* 0x0000e400ff049b82 */ /* 0x000e620000000a00 */
[----:B--2---:R-:W-:-:S04]  /*0cb0*/  @P0 IMAD.WIDE R12, R7, 0x4, R12 ;  /* 0x00000004070c0825 */ /* 0x004fc800078e020c */
[----:B------:R-:W-:Y:S02]  /*0cc0*/  @P0 IMAD.WIDE R6, R23, 0x4, R10 ;  /* 0x0000000417060825 */ /* 0x000fe400078e020a */
[----:B------:R-:W4:Y:S02]  /*0cd0*/  @P0 LDG.E R23, desc[UR8][R12.64] ;  /* 0x000000080c170981 */ /* 0x000f24000c1e1900 */
[----:B---3--:R-:W-:Y:S02]  /*0ce0*/  @!P1 IMAD R21, R21, R20, R16 ;  /* 0x0000001415159224 */ /* 0x008fe400078e0210 */
[----:B------:R-:W2:Y:S04]  /*0cf0*/  @P0 LDG.E R20, desc[UR8][R12.64+0x4] ;  /* 0x000004080c140981 */ /* 0x000ea8000c1e1900 */
[----:B------:R-:W2:Y:S01]  /*0d00*/  @P0 LDG.E R6, desc[UR8][R6.64] ;  /* 0x0000000806060981 */ /* 0x000ea2000c1e1900 */
[----:B0-----:R-:W-:-:S06]  /*0d10*/  @!P1 IMAD.WIDE R2, R19, 0x4, R2 ;  /* 0x0000000413029825 */ /* 0x001fcc00078e0202 */
[----:B------:R-:W3:Y:S01]  /*0d20*/  @!P1 LDG.E R3, desc[UR8][R2.64] ;  /* 0x0000000802039981 */ /* 0x000ee2000c1e1900 */
[----:B-1----:R-:W-:-:S06]  /*0d30*/  @!P1 IMAD.WIDE R4, R21, 0x4, R4 ;  /* 0x0000000415049825 */ /* 0x002fcc00078e0204 */
[----:B------:R-:W3:Y:S01]  /*0d40*/  @!P1 LDG.E R4, desc[UR8][R4.64] ;  /* 0x0000000804049981 */ /* 0x000ee2000c1e1900 */
[----:B----4-:R-:W-:-:S04]  /*0d50*/  @P0 FFMA R9, R23, R9, R8 ;  /* 0x0000000917090223 */ /* 0x010fc80000000008 */
[----:B--2---:R-:W-:-:S04]  /*0d60*/  @P0 FFMA R8, R20, R6, R9 ;  /* 0x0000000614080223 */ /* 0x004fc80000000009 */
[----:B---3--:R-:W-:-:S07]  /*0d70*/  @!P1 FFMA R8, R3, R4, R8 ;  /* 0x0000000403089223 */ /* 0x008fce0000000008 */
.L_x_9:
[----:B------:R-:W0:Y:S01]  /*0d80*/  LDC.64 R2, c[0x0][0x380] ;  /* 0x0000e000ff027b82 */ /* 0x000e220000000a00 */
[----:B------:R-:W1:Y:S02]  /*0d90*/  LDCU UR7, c[0x0][0x3a0] ;  /* 0x00007400ff0777ac */ /* 0x000e640008000800 */
[----:B-1----:R-:W-:Y:S01]  /*0da0*/  IMAD R5, R17, UR7, R16 ;  /* 0x0000000711057c24 */ /* 0x002fe2000f8e0210 */
[----:B------:R-:W-:-:S03]  /*0db0*/  IADD3 R16, PT, PT, R16, 0x1, RZ ;  /* 0x0000000110107810 */ /* 0x000fc60007ffe0ff */
[----:B0-----:R-:W-:-:S04]  /*0dc0*/  IMAD.WIDE R2, R5, 0x4, R2 ;  /* 0x0000000405027825 */ /* 0x001fc800078e0202 */
[----:B------:R-:W-:Y:S01]  /*0dd0*/  IMAD.IADD R5, R0, 0x1, R15 ;  /* 0x0000000100057824 */ /* 0x000fe200078e020f */
[----:B------:R0:W-:Y:S04]  /*0de0*/  STG.E desc[UR8][R2.64], R8 ;  /* 0x0000000802007986 */ /* 0x0001e8000c101908 */
[----:B------:R-:W-:-:S13]  /*0df0*/  ISETP.GE.AND P0, PT, R16, R5, PT ;  /* 0x000000051000720c */ /* 0x000fda0003f06270 */
[----:B0-----:R-:W-:Y:S05]  /*0e00*/  @!P0 BRA `(.L_x_11) ;  /* 0xfffffff800248947 */ /* 0x001fea000383ffff */
[----:B------:R-:W-:Y:S05]  /*0e10*/  BSYNC.RECONVERGENT B0 ;  /* 0x0000000000007941 */ /* 0x000fea0003800200 */
.L_x_6:
[----:B------:R-:W-:-:S04]  /*0e20*/  IADD3 R17, PT, PT, R17, 0x1, RZ ;  /* 0x0000000111117810 */ /* 0x000fc80007ffe0ff */
[----:B------:R-:W-:-:S13]  /*0e30*/  ISETP.GE.AND P0, PT, R17, R14, PT ;  /* 0x0000000e1100720c */ /* 0x000fda0003f06270 */
[----:B------:R-:W-:Y:S05]  /*0e40*/  @!P0 BRA `(.L_x_12) ;  /* 0xfffffff400fc8947 */ /* 0x000fea000383ffff */
[----:B------:R-:W-:Y:S05]  /*0e50*/  EXIT ;  /* 0x000000000000794d */ /* 0x000fea0003800000 */
.L_x_5:
[----:B------:R-:W-:-:S04]  /*0e60*/  VIADDMNMX R2, R15, 0x1, R2, !PT ;  /* 0x000000010f027846 */ /* 0x000fc80007800102 */
[----:B------:R-:W-:Y:S02]  /*0e70*/  IADD3 R5, PT, PT, R5, R6, -R2 ;  /* 0x0000000605057210 */ /* 0x000fe40007ffe802 */
[----:B------:R-:W-:Y:S02]  /*0e80*/  IADD3 R2, PT, PT, -R15, R2, RZ ;  /* 0x000000020f027210 */ /* 0x000fe40007ffe1ff */
[----:B------:R-:W-:Y:S02]  /*0e90*/  ISETP.GT.U32.AND P0, PT, R5, -0x8, PT ;  /* 0xfffffff80500780c */ /* 0x000fe40003f04070 */
[C---:B------:R-:W-:Y:S02]  /*0ea0*/  LOP3.LUT R12, R2.reuse, 0x7, RZ, 0xc0, !PT ;  /* 0x00000007020c7812 */ /* 0x040fe400078ec0ff */
[C---:B------:R-:W-:Y:S02]  /*0eb0*/  LOP3.LUT R3, R2.reuse, 0xfffffff8, RZ, 0xc0, !PT ;  /* 0xfffffff802037812 */ /* 0x040fe400078ec0ff */
[----:B------:R-:W-:-:S07]  /*0ec0*/  LOP3.LUT R11, R2, 0x3, RZ, 0xc0, !PT ;  /* 0x00000003020b7812 */ /* 0x000fce00078ec0ff */
.L_x_20:
[----:B------:R-:W-:-:S13]  /*0ed0*/  ISETP.GE.AND P1, PT, R0, 0x1, PT ;  /* 0x000000010000780c */ /* 0x000fda0003f26270 */
[----:B012---:R-:W-:Y:S05]  /*0ee0*/  @!P1 BRA `(.L_x_13) ;  /* 0x0000000000dc9947 */ /* 0x007fea0003800000 */
[----:B------:R-:W-:Y:S01]  /*0ef0*/  BSSY.RECONVERGENT B0, `(.L_x_14) ;  /* 0x0000016000007945 */ /* 0x000fe20003800200 */
[----:B------:R-:W-:Y:S01]  /*0f00*/  ISETP.NE.AND P2, PT, R12, RZ, PT ;  /* 0x000000ff0c00720c */ /* 0x000fe20003f45270 */
[----:B------:R-:W-:Y:S02]  /*0f10*/  IMAD.MOV.U32 R8, RZ, RZ, R15 ;  /* 0x000000ffff087224 */ /* 0x000fe400078e000f */
[----:B------:R-:W-:Y:S10]  /*0f20*/  @P0 BRA `(.L_x_15) ;  /* 0x0000000000480947 */ /* 0x000ff40003800000 */
[----:B------:R-:W0:Y:S01]  /*0f30*/  LDC R9, c[0x0][0x3a0] ;  /* 0x0000e800ff097b82 */ /* 0x000e220000000800 */
[----:B------:R-:W-:Y:S02]  /*0f40*/  MOV R10, RZ ;  /* 0x000000ff000a7202 */ /* 0x000fe40000000f00 */
[----:B------:R-:W-:-:S05]  /*0f50*/  MOV R8, R15 ;  /* 0x0000000f00087202 */ /* 0x000fca0000000f00 */
[----:B------:R-:W1:Y:S02]  /*0f60*/  LDC.64 R6, c[0x0][0x380] ;  /* 0x0000e000ff067b82 */ /* 0x000e640000000a00 */
.L_x_16:
[----:B0-2---:R-:W-:Y:S01]  /*0f70*/  IMAD R5, R17, R9, R8 ;  /* 0x0000000911057224 */ /* 0x005fe200078e0208 */
[----:B------:R-:W-:Y:S01]  /*0f80*/  IADD3 R10, PT, PT, R10, 0x8, RZ ;  /* 0x000000080a0a7810 */ /* 0x000fe20007ffe0ff */
[----:B------:R-:W-:Y:S02]  /*0f90*/  VIADD R8, R8, 0x8 ;  /* 0x0000000808087836 */ /* 0x000fe40000000000 */
[----:B-1----:R-:W-:Y:S01]  /*0fa0*/  IMAD.WIDE R4, R5, 0x4, R6 ;  /* 0x0000000405047825 */ /* 0x002fe200078e0206 */
[----:B------:R-:W-:-:S04]  /*0fb0*/  ISETP.NE.AND P1, PT, R10, R3, PT ;  /* 0x000000030a00720c */ /* 0x000fc80003f25270 */
[----:B------:R2:W-:Y:S04]  /*0fc0*/  STG.E desc[UR8][R4.64], RZ ;  /* 0x000000ff04007986 */ /* 0x0005e8000c101908 */
[----:B------:R2:W-:Y:S04]  /*0fd0*/  STG.E desc[UR8][R4.64+0x4], RZ ;  /* 0x000004ff04007986 */ /* 0x0005e8000c101908 */
[----:B------:R2:W-:Y:S04]  /*0fe0*/  STG.E desc[UR8][R4.64+0x8], RZ ;  /* 0x000008ff04007986 */ /* 0x0005e8000c101908 */
[----:B------:R2:W-:Y:S04]  /*0ff0*/  STG.E desc[UR8][R4.64+0xc], RZ ;  /* 0x00000cff04007986 */ /* 0x0005e8000c101908 */
[----:B------:R2:W-:Y:S04]  /*1000*/  STG.E desc[UR8][R4.64+0x10], RZ ;  /* 0x000010ff04007986 */ /* 0x0005e8000c101908 */
[----:B------:R2:W-:Y:S04]  /*1010*/  STG.E desc[UR8][R4.64+0x14], RZ ;  /* 0x000014ff04007986 */ /* 0x0005e8000c101908 */
[----:B------:R2:W-:Y:S04]  /*1020*/  STG.E desc[UR8][R4.64+0x18], RZ ;  /* 0x000018ff04007986 */ /* 0x0005e8000c101908 */
[----:B------:R2:W-:Y:S01]  /*1030*/  STG.E desc[UR8][R4.64+0x1c], RZ ;  /* 0x00001cff04007986 */ /* 0x0005e2000c101908 */
[----:B------:R-:W-:Y:S05]  /*1040*/  @P1 BRA `(.L_x_16) ;  /* 0xfffffffc00c81947 */ /* 0x000fea000383ffff */
.L_x_15:
[----:B------:R-:W-:Y:S05]  /*1050*/  BSYNC.RECONVERGENT B0 ;  /* 0x0000000000007941 */ /* 0x000fea0003800200 */
.L_x_14:
[----:B------:R-:W-:Y:S04]  /*1060*/  BSSY.RECONVERGENT B0, `(.L_x_13) ;  /* 0x000001f000007945 */ /* 0x000fe80003800200 */
[----:B------:R-:W-:Y:S05]  /*1070*/  @!P2 BRA `(.L_x_17) ;  /* 0x000000000074a947 */ /* 0x000fea0003800000 */
[----:B------:R-:W-:Y:S01]  /*1080*/  ISETP.GE.U32.AND P1, PT, R12, 0x4, PT ;  /* 0x000000040c00780c */ /* 0x000fe20003f26070 */
[----:B------:R-:W-:Y:S01]  /*1090*/  BSSY.RECONVERGENT B1, `(.L_x_18) ;  /* 0x000000c000017945 */ /* 0x000fe20003800200 */
[----:B------:R-:W-:-:S11]  /*10a0*/  ISETP.NE.AND P2, PT, R11, RZ, PT ;  /* 0x000000ff0b00720c */ /* 0x000fd60003f45270 */
[----:B------:R-:W-:Y:S05]  /*10b0*/  @!P1 BRA `(.L_x_19) ;  /* 0x0000000000249947 */ /* 0x000fea0003800000 */
[----:B--2---:R-:W0:Y:S01]  /*10c0*/  LDC.64 R4, c[0x0][0x380] ;  /* 0x0000e000ff047b82 */ /* 0x004e220000000a00 */
[----:B------:R-:W1:Y:S02]  /*10d0*/  LDCU UR4, c[0x0][0x3a0] ;  /* 0x00007400ff0477ac */ /* 0x000e640008000800 */
[----:B-1----:R-:W-:Y:S01]  /*10e0*/  IMAD R7, R17, UR4, R8 ;  /* 0x0000000411077c24 */ /* 0x002fe2000f8e0208 */
[----:B------:R-:W-:-:S03]  /*10f0*/  IADD3 R8, PT, PT, R8, 0x4, RZ ;  /* 0x0000000408087810 */ /* 0x000fc60007ffe0ff */
[----:B0-----:R-:W-:-:S05]  /*1100*/  IMAD.WIDE R4, R7, 0x4, R4 ;  /* 0x0000000407047825 */ /* 0x001fca00078e0204 */
[----:B------:R0:W-:Y:S04]  /*1110*/  STG.E desc[UR8][R4.64], RZ ;  /* 0x000000ff04007986 */ /* 0x0001e8000c101908 */
[----:B------:R0:W-:Y:S04]  /*1120*/  STG.E desc[UR8][R4.64+0x4], RZ ;  /* 0x000004ff04007986 */ /* 0x0001e8000c101908 */
[----:B------:R0:W-:Y:S04]  /*1130*/  STG.E desc[UR8][R4.64+0x8], RZ ;  /* 0x000008ff04007986 */ /* 0x0001e8000c101908 */
[----:B------:R0:W-:Y:S02]  /*1140*/  STG.E desc[UR8][R4.64+0xc], RZ ;  /* 0x00000cff04007986 */ /* 0x0001e4000c101908 */
.L_x_19:
[----:B------:R-:W-:Y:S05]  /*1150*/  BSYNC.RECONVERGENT B1 ;  /* 0x0000000000017941 */ /* 0x000fea0003800200 */
.L_x_18:
[----:B------:R-:W-:Y:S05]  /*1160*/  @!P2 BRA `(.L_x_17) ;  /* 0x000000000038a947 */ /* 0x000fea0003800000 */
[----:B------:R-:W-:Y:S02]  /*1170*/  ISETP.NE.AND P1, PT, R11, 0x1, PT ;  /* 0x000000010b00780c */ /* 0x000fe40003f25270 */
[----:B------:R-:W-:-:S11]  /*1180*/  LOP3.LUT P2, RZ, R2, 0x1, RZ, 0xc0, !PT ;  /* 0x0000000102ff7812 */ /* 0x000fd6000784c0ff */
[----:B------:R-:W1:Y:S08]  /*1190*/  @P1 LDC R9, c[0x0][0x3a0] ;  /* 0x0000e800ff091b82 */ /* 0x000e700000000800 */
[----:B------:R-:W3:Y:S08]  /*11a0*/  @P2 LDC R10, c[0x0][0x3a0] ;  /* 0x0000e800ff0a2b82 */ /* 0x000ef00000000800 */
[----:B------:R-:W4:Y:S08]  /*11b0*/  @P1 LDC.64 R6, c[0x0][0x380] ;  /* 0x0000e000ff061b82 */ /* 0x000f300000000a00 */
[----:B0-2---:R-:W0:Y:S01]  /*11c0*/  @P2 LDC.64 R4, c[0x0][0x380] ;  /* 0x0000e000ff042b82 */ /* 0x005e220000000a00 */
[----:B-1----:R-:W-:Y:S01]  /*11d0*/  @P1 IMAD R13, R17, R9, R8 ;  /* 0x00000009110d1224 */ /* 0x002fe200078e0208 */
[----:B------:R-:W-:-:S05]  /*11e0*/  @P1 IADD3 R8, PT, PT, R8, 0x2, RZ ;  /* 0x0000000208081810 */ /* 0x000fca0007ffe0ff */
[----:B---3--:R-:W-:Y:S02]  /*11f0*/  @P2 IMAD R9, R17, R10, R8 ;  /* 0x0000000a11092224 */ /* 0x008fe400078e0208 */
[----:B----4-:R-:W-:-:S05]  /*1200*/  @P1 IMAD.WIDE R6, R13, 0x4, R6 ;  /* 0x000000040d061825 */ /* 0x010fca00078e0206 */
[----:B------:R1:W-:Y:S01]  /*1210*/  @P1 STG.E desc[UR8][R6.64], RZ ;  /* 0x000000ff06001986 */ /* 0x0003e2000c101908 */
[----:B0-----:R-:W-:-:S03]  /*1220*/  @P2 IMAD.WIDE R4, R9, 0x4, R4 ;  /* 0x0000000409042825 */ /* 0x001fc600078e0204 */
[----:B------:R1:W-:Y:S04]  /*1230*/  @P1 STG.E desc[UR8][R6.64+0x4], RZ ;  /* 0x000004ff06001986 */ /* 0x0003e8000c101908 */
[----:B------:R1:W-:Y:S02]  /*1240*/  @P2 STG.E desc[UR8][R4.64], RZ ;  /* 0x000000ff04002986 */ /* 0x0003e4000c101908 */
.L_x_17:
[----:B------:R-:W-:Y:S05]  /*1250*/  BSYNC.RECONVERGENT B0 ;  /* 0x0000000000007941 */ /* 0x000fea0003800200 */
.L_x_13:
[----:B------:R-:W-:-:S04]  /*1260*/  IADD3 R17, PT, PT, R17, 0x1, RZ ;  /* 0x0000000111117810 */ /* 0x000fc80007ffe0ff */
[----:B------:R-:W-:-:S13]  /*1270*/  ISETP.GE.AND P1, PT, R17, R14, PT ;  /* 0x0000000e1100720c */ /* 0x000fda0003f26270 */
[----:B------:R-:W-:Y:S05]  /*1280*/  @!P1 BRA `(.L_x_20) ;  /* 0xfffffffc00109947 */ /* 0x000fea000383ffff */
[----:B------:R-:W-:Y:S05]  /*1290*/  EXIT ;  /* 0x000000000000794d */ /* 0x000fea0003800000 */
.L_x_21:
        /* <DEDUP_REMOVED lines=14> */
.L_x_23:


//--------------------- .nv.shared._Z15MatrixMulKernelPfS_S_i --------------------------
	.section	.nv.shared._Z15MatrixMulKernelPfS_S_i,"aw",@nobits
	.sectionflags	@""
	.align	4
.nv.shared._Z15MatrixMulKernelPfS_S_i:
	.zero		3072


//--------------------- .nv.shared.reserved.0     --------------------------
	.section	.nv.shared.reserved.0,"aw",@nobits
	.weak		__nv_reservedSMEM_offset_0_alias
	.size		__nv_reservedSMEM_offset_0_alias, 0, 64
	.other		__nv_reservedSMEM_offset_0_alias,@"STO_CUDA_RESERVED_SHARED STV_DEFAULT"
__nv_reservedSMEM_offset_0_alias:
	.zero		0
	.zero		64


//--------------------- .nv.constant0._Z15MatrixMulKernelPfS_S_i --------------------------
	.section	.nv.constant0._Z15MatrixMulKernelPfS_S_i,"a",@progbits
	.sectionflags	@""
	.align	4
.nv.constant0._Z15MatrixMulKernelPfS_S_i:
	.zero		924


//--------------------- .nv.constant0._Z9matrixMulPfS_S_iii --------------------------
	.section	.nv.constant0._Z9matrixMulPfS_S_iii,"a",@progbits
	.sectionflags	@""
	.align	4
.nv.constant0._Z9matrixMulPfS_S_iii:
	.zero		932


//--------------------- SYMBOLS --------------------------

	.type		.nv.reservedSmem.offset0,@object
	.size		.nv.reservedSmem.offset0,0x4
	.type		.nv.reservedSmem.cap,@object
	.size		.nv.reservedSmem.cap,0x4
